//
// Generated by NVIDIA NVVM Compiler
//
// Compiler Build ID: CL-36424714
// Cuda compilation tools, release 13.0, V13.0.88
// Based on NVVM 20.0.0
//

.version 9.0
.target sm_100
.address_size 64

	// .globl	_Z10addElementPiS_S_i

.visible .entry _Z10addElementPiS_S_i(
	.param .u64 .ptr .align 1 _Z10addElementPiS_S_i_param_0,
	.param .u64 .ptr .align 1 _Z10addElementPiS_S_i_param_1,
	.param .u64 .ptr .align 1 _Z10addElementPiS_S_i_param_2,
	.param .u32 _Z10addElementPiS_S_i_param_3
)
{
	.reg .pred 	%p<2>;
	.reg .b32 	%r<18>;
	.reg .b64 	%rd<11>;

	ld.param.u64 	%rd1, [_Z10addElementPiS_S_i_param_0];
	ld.param.u64 	%rd2, [_Z10addElementPiS_S_i_param_1];
	ld.param.u64 	%rd3, [_Z10addElementPiS_S_i_param_2];
	ld.param.u32 	%r3, [_Z10addElementPiS_S_i_param_3];
	mov.u32 	%r5, %ctaid.x;
	mov.u32 	%r6, %ntid.x;
	mov.u32 	%r7, %tid.x;
	mad.lo.s32 	%r1, %r5, %r6, %r7;
	mov.u32 	%r8, %ctaid.y;
	mov.u32 	%r9, %ntid.y;
	mov.u32 	%r10, %tid.y;
	mad.lo.s32 	%r11, %r8, %r9, %r10;
	max.s32 	%r12, %r1, %r11;
	setp.ge.s32 	%p1, %r12, %r3;
	@%p1 bra 	$L__BB0_2;
	cvta.to.global.u64 	%rd4, %rd1;
	cvta.to.global.u64 	%rd5, %rd2;
	cvta.to.global.u64 	%rd6, %rd3;
	shl.b32 	%r13, %r11, 12;
	add.s32 	%r14, %r13, %r1;
	mul.wide.s32 	%rd7, %r14, 4;
	add.s64 	%rd8, %rd4, %rd7;
	ld.global.u32 	%r15, [%rd8];
	add.s64 	%rd9, %rd5, %rd7;
	ld.global.u32 	%r16, [%rd9];
	add.s32 	%r17, %r16, %r15;
	add.s64 	%rd10, %rd6, %rd7;
	st.global.u32 	[%rd10], %r17;
$L__BB0_2:
	ret;

}
	// .globl	_Z6addRowPiS_S_i
.visible .entry _Z6addRowPiS_S_i(
	.param .u64 .ptr .align 1 _Z6addRowPiS_S_i_param_0,
	.param .u64 .ptr .align 1 _Z6addRowPiS_S_i_param_1,
	.param .u64 .ptr .align 1 _Z6addRowPiS_S_i_param_2,
	.param .u32 _Z6addRowPiS_S_i_param_3
)
{
	.reg .pred 	%p<15>;
	.reg .b32 	%r<77>;
	.reg .b64 	%rd<23>;

	ld.param.u64 	%rd4, [_Z6addRowPiS_S_i_param_0];
	ld.param.u64 	%rd5, [_Z6addRowPiS_S_i_param_1];
	ld.param.u64 	%rd6, [_Z6addRowPiS_S_i_param_2];
	ld.param.u32 	%r15, [_Z6addRowPiS_S_i_param_3];
	cvta.to.global.u64 	%rd1, %rd6;
	cvta.to.global.u64 	%rd2, %rd5;
	cvta.to.global.u64 	%rd3, %rd4;
	mov.u32 	%r16, %ctaid.x;
	mov.u32 	%r17, %ntid.x;
	mov.u32 	%r18, %tid.x;
	mad.lo.s32 	%r1, %r16, %r17, %r18;
	setp.lt.s32 	%p1, %r15, 1;
	@%p1 bra 	$L__BB1_18;
	and.b32  	%r2, %r15, 7;
	setp.lt.u32 	%p2, %r15, 8;
	mov.b32 	%r75, 0;
	@%p2 bra 	$L__BB1_6;
	and.b32  	%r75, %r15, 2147483640;
	neg.s32 	%r73, %r75;
	mov.u32 	%r72, %r1;
$L__BB1_3:
	.pragma "nounroll";
	setp.ge.s32 	%p3, %r1, %r15;
	@%p3 bra 	$L__BB1_5;
	mul.wide.s32 	%rd7, %r72, 4;
	add.s64 	%rd8, %rd3, %rd7;
	ld.global.u32 	%r20, [%rd8];
	add.s64 	%rd9, %rd2, %rd7;
	ld.global.u32 	%r21, [%rd9];
	add.s32 	%r22, %r21, %r20;
	add.s64 	%rd10, %rd1, %rd7;
	st.global.u32 	[%rd10], %r22;
	ld.global.u32 	%r23, [%rd8+16384];
	ld.global.u32 	%r24, [%rd9+16384];
	add.s32 	%r25, %r24, %r23;
	st.global.u32 	[%rd10+16384], %r25;
	ld.global.u32 	%r26, [%rd8+32768];
	ld.global.u32 	%r27, [%rd9+32768];
	add.s32 	%r28, %r27, %r26;
	st.global.u32 	[%rd10+32768], %r28;
	ld.global.u32 	%r29, [%rd8+49152];
	ld.global.u32 	%r30, [%rd9+49152];
	add.s32 	%r31, %r30, %r29;
	st.global.u32 	[%rd10+49152], %r31;
	ld.global.u32 	%r32, [%rd8+65536];
	ld.global.u32 	%r33, [%rd9+65536];
	add.s32 	%r34, %r33, %r32;
	st.global.u32 	[%rd10+65536], %r34;
	ld.global.u32 	%r35, [%rd8+81920];
	ld.global.u32 	%r36, [%rd9+81920];
	add.s32 	%r37, %r36, %r35;
	st.global.u32 	[%rd10+81920], %r37;
	ld.global.u32 	%r38, [%rd8+98304];
	ld.global.u32 	%r39, [%rd9+98304];
	add.s32 	%r40, %r39, %r38;
	st.global.u32 	[%rd10+98304], %r40;
	ld.global.u32 	%r41, [%rd8+114688];
	ld.global.u32 	%r42, [%rd9+114688];
	add.s32 	%r43, %r42, %r41;
	st.global.u32 	[%rd10+114688], %r43;
$L__BB1_5:
	add.s32 	%r73, %r73, 8;
	add.s32 	%r72, %r72, 32768;
	setp.ne.s32 	%p4, %r73, 0;
	@%p4 bra 	$L__BB1_3;
$L__BB1_6:
	setp.eq.s32 	%p5, %r2, 0;
	@%p5 bra 	$L__BB1_18;
	and.b32  	%r10, %r15, 3;
	setp.lt.u32 	%p6, %r2, 4;
	@%p6 bra 	$L__BB1_11;
	setp.ge.s32 	%p7, %r1, %r15;
	@%p7 bra 	$L__BB1_10;
	shl.b32 	%r44, %r75, 12;
	add.s32 	%r45, %r44, %r1;
	mul.wide.s32 	%rd11, %r45, 4;
	add.s64 	%rd12, %rd3, %rd11;
	ld.global.u32 	%r46, [%rd12];
	add.s64 	%rd13, %rd2, %rd11;
	ld.global.u32 	%r47, [%rd13];
	add.s32 	%r48, %r47, %r46;
	add.s64 	%rd14, %rd1, %rd11;
	st.global.u32 	[%rd14], %r48;
	ld.global.u32 	%r49, [%rd12+16384];
	ld.global.u32 	%r50, [%rd13+16384];
	add.s32 	%r51, %r50, %r49;
	st.global.u32 	[%rd14+16384], %r51;
	ld.global.u32 	%r52, [%rd12+32768];
	ld.global.u32 	%r53, [%rd13+32768];
	add.s32 	%r54, %r53, %r52;
	st.global.u32 	[%rd14+32768], %r54;
	ld.global.u32 	%r55, [%rd12+49152];
	ld.global.u32 	%r56, [%rd13+49152];
	add.s32 	%r57, %r56, %r55;
	st.global.u32 	[%rd14+49152], %r57;
$L__BB1_10:
	add.s32 	%r75, %r75, 4;
$L__BB1_11:
	setp.eq.s32 	%p8, %r10, 0;
	@%p8 bra 	$L__BB1_18;
	setp.eq.s32 	%p9, %r10, 1;
	@%p9 bra 	$L__BB1_16;
	setp.ge.s32 	%p10, %r1, %r15;
	@%p10 bra 	$L__BB1_15;
	shl.b32 	%r58, %r75, 12;
	add.s32 	%r59, %r58, %r1;
	mul.wide.s32 	%rd15, %r59, 4;
	add.s64 	%rd16, %rd3, %rd15;
	ld.global.u32 	%r60, [%rd16];
	add.s64 	%rd17, %rd2, %rd15;
	ld.global.u32 	%r61, [%rd17];
	add.s32 	%r62, %r61, %r60;
	add.s64 	%rd18, %rd1, %rd15;
	st.global.u32 	[%rd18], %r62;
	ld.global.u32 	%r63, [%rd16+16384];
	ld.global.u32 	%r64, [%rd17+16384];
	add.s32 	%r65, %r64, %r63;
	st.global.u32 	[%rd18+16384], %r65;
$L__BB1_15:
	add.s32 	%r75, %r75, 2;
$L__BB1_16:
	setp.ge.s32 	%p11, %r1, %r15;
	and.b32  	%r66, %r15, 1;
	setp.eq.b32 	%p12, %r66, 1;
	not.pred 	%p13, %p12;
	or.pred  	%p14, %p13, %p11;
	@%p14 bra 	$L__BB1_18;
	shl.b32 	%r67, %r75, 12;
	add.s32 	%r68, %r67, %r1;
	mul.wide.s32 	%rd19, %r68, 4;
	add.s64 	%rd20, %rd3, %rd19;
	ld.global.u32 	%r69, [%rd20];
	add.s64 	%rd21, %rd2, %rd19;
	ld.global.u32 	%r70, [%rd21];
	add.s32 	%r71, %r70, %r69;
	add.s64 	%rd22, %rd1, %rd19;
	st.global.u32 	[%rd22], %r71;
$L__BB1_18:
	ret;

}
	// .globl	_Z6addColPiS_S_i
.visible .entry _Z6addColPiS_S_i(
	.param .u64 .ptr .align 1 _Z6addColPiS_S_i_param_0,
	.param .u64 .ptr .align 1 _Z6addColPiS_S_i_param_1,
	.param .u64 .ptr .align 1 _Z6addColPiS_S_i_param_2,
	.param .u32 _Z6addColPiS_S_i_param_3
)
{
	.reg .pred 	%p<15>;
	.reg .b32 	%r<75>;
	.reg .b64 	%rd<37>;

	ld.param.u64 	%rd4, [_Z6addColPiS_S_i_param_0];
	ld.param.u64 	%rd5, [_Z6addColPiS_S_i_param_1];
	ld.param.u64 	%rd6, [_Z6addColPiS_S_i_param_2];
	ld.param.u32 	%r16, [_Z6addColPiS_S_i_param_3];
	cvta.to.global.u64 	%rd1, %rd6;
	cvta.to.global.u64 	%rd2, %rd5;
	cvta.to.global.u64 	%rd3, %rd4;
	mov.u32 	%r17, %ctaid.y;
	mov.u32 	%r18, %ntid.y;
	mov.u32 	%r19, %tid.y;
	mad.lo.s32 	%r1, %r17, %r18, %r19;
	setp.lt.s32 	%p1, %r16, 1;
	@%p1 bra 	$L__BB2_18;
	shl.b32 	%r2, %r1, 12;
	and.b32  	%r3, %r16, 7;
	setp.lt.u32 	%p2, %r16, 8;
	mov.b32 	%r73, 0;
	@%p2 bra 	$L__BB2_6;
	and.b32  	%r73, %r16, 2147483640;
	neg.s32 	%r71, %r73;
	mov.u32 	%r70, %r2;
$L__BB2_3:
	.pragma "nounroll";
	setp.ge.u32 	%p3, %r1, %r16;
	@%p3 bra 	$L__BB2_5;
	mul.wide.u32 	%rd7, %r70, 4;
	add.s64 	%rd8, %rd3, %rd7;
	ld.global.u32 	%r21, [%rd8];
	add.s64 	%rd9, %rd2, %rd7;
	ld.global.u32 	%r22, [%rd9];
	add.s32 	%r23, %r22, %r21;
	add.s64 	%rd10, %rd1, %rd7;
	st.global.u32 	[%rd10], %r23;
	ld.global.u32 	%r24, [%rd8+4];
	ld.global.u32 	%r25, [%rd9+4];
	add.s32 	%r26, %r25, %r24;
	st.global.u32 	[%rd10+4], %r26;
	ld.global.u32 	%r27, [%rd8+8];
	ld.global.u32 	%r28, [%rd9+8];
	add.s32 	%r29, %r28, %r27;
	st.global.u32 	[%rd10+8], %r29;
	ld.global.u32 	%r30, [%rd8+12];
	ld.global.u32 	%r31, [%rd9+12];
	add.s32 	%r32, %r31, %r30;
	st.global.u32 	[%rd10+12], %r32;
	ld.global.u32 	%r33, [%rd8+16];
	ld.global.u32 	%r34, [%rd9+16];
	add.s32 	%r35, %r34, %r33;
	st.global.u32 	[%rd10+16], %r35;
	ld.global.u32 	%r36, [%rd8+20];
	ld.global.u32 	%r37, [%rd9+20];
	add.s32 	%r38, %r37, %r36;
	st.global.u32 	[%rd10+20], %r38;
	ld.global.u32 	%r39, [%rd8+24];
	ld.global.u32 	%r40, [%rd9+24];
	add.s32 	%r41, %r40, %r39;
	st.global.u32 	[%rd10+24], %r41;
	ld.global.u32 	%r42, [%rd8+28];
	ld.global.u32 	%r43, [%rd9+28];
	add.s32 	%r44, %r43, %r42;
	st.global.u32 	[%rd10+28], %r44;
$L__BB2_5:
	add.s32 	%r71, %r71, 8;
	add.s32 	%r70, %r70, 8;
	setp.ne.s32 	%p4, %r71, 0;
	@%p4 bra 	$L__BB2_3;
$L__BB2_6:
	setp.eq.s32 	%p5, %r3, 0;
	@%p5 bra 	$L__BB2_18;
	and.b32  	%r11, %r16, 3;
	setp.lt.u32 	%p6, %r3, 4;
	@%p6 bra 	$L__BB2_11;
	setp.ge.u32 	%p7, %r1, %r16;
	@%p7 bra 	$L__BB2_10;
	add.s32 	%r45, %r73, %r2;
	mul.wide.u32 	%rd11, %r45, 4;
	add.s64 	%rd12, %rd3, %rd11;
	ld.global.u32 	%r46, [%rd12];
	add.s64 	%rd13, %rd2, %rd11;
	ld.global.u32 	%r47, [%rd13];
	add.s32 	%r48, %r47, %r46;
	add.s64 	%rd14, %rd1, %rd11;
	st.global.u32 	[%rd14], %r48;
	cvt.u64.u32 	%rd15, %r2;
	cvt.u64.u32 	%rd16, %r73;
	add.s64 	%rd17, %rd16, %rd15;
	shl.b64 	%rd18, %rd17, 2;
	add.s64 	%rd19, %rd3, %rd18;
	ld.global.u32 	%r49, [%rd19+4];
	add.s64 	%rd20, %rd2, %rd18;
	ld.global.u32 	%r50, [%rd20+4];
	add.s32 	%r51, %r50, %r49;
	add.s64 	%rd21, %rd1, %rd18;
	st.global.u32 	[%rd21+4], %r51;
	ld.global.u32 	%r52, [%rd19+8];
	ld.global.u32 	%r53, [%rd20+8];
	add.s32 	%r54, %r53, %r52;
	st.global.u32 	[%rd21+8], %r54;
	ld.global.u32 	%r55, [%rd19+12];
	ld.global.u32 	%r56, [%rd20+12];
	add.s32 	%r57, %r56, %r55;
	st.global.u32 	[%rd21+12], %r57;
$L__BB2_10:
	add.s32 	%r73, %r73, 4;
$L__BB2_11:
	setp.eq.s32 	%p8, %r11, 0;
	@%p8 bra 	$L__BB2_18;
	setp.eq.s32 	%p9, %r11, 1;
	@%p9 bra 	$L__BB2_16;
	setp.ge.u32 	%p10, %r1, %r16;
	@%p10 bra 	$L__BB2_15;
	add.s32 	%r58, %r73, %r2;
	mul.wide.u32 	%rd22, %r58, 4;
	add.s64 	%rd23, %rd3, %rd22;
	ld.global.u32 	%r59, [%rd23];
	add.s64 	%rd24, %rd2, %rd22;
	ld.global.u32 	%r60, [%rd24];
	add.s32 	%r61, %r60, %r59;
	add.s64 	%rd25, %rd1, %rd22;
	st.global.u32 	[%rd25], %r61;
	cvt.u64.u32 	%rd26, %r2;
	cvt.u64.u32 	%rd27, %r73;
	add.s64 	%rd28, %rd27, %rd26;
	shl.b64 	%rd29, %rd28, 2;
	add.s64 	%rd30, %rd3, %rd29;
	ld.global.u32 	%r62, [%rd30+4];
	add.s64 	%rd31, %rd2, %rd29;
	ld.global.u32 	%r63, [%rd31+4];
	add.s32 	%r64, %r63, %r62;
	add.s64 	%rd32, %rd1, %rd29;
	st.global.u32 	[%rd32+4], %r64;
$L__BB2_15:
	add.s32 	%r73, %r73, 2;
$L__BB2_16:
	setp.ge.u32 	%p11, %r1, %r16;
	and.b32  	%r65, %r16, 1;
	setp.eq.b32 	%p12, %r65, 1;
	not.pred 	%p13, %p12;
	or.pred  	%p14, %p13, %p11;
	@%p14 bra 	$L__BB2_18;
	add.s32 	%r66, %r73, %r2;
	mul.wide.u32 	%rd33, %r66, 4;
	add.s64 	%rd34, %rd3, %rd33;
	ld.global.u32 	%r67, [%rd34];
	add.s64 	%rd35, %rd2, %rd33;
	ld.global.u32 	%r68, [%rd35];
	add.s32 	%r69, %r68, %r67;
	add.s64 	%rd36, %rd1, %rd33;
	st.global.u32 	[%rd36], %r69;
$L__BB2_18:
	ret;

}


// ===== COMPILED SASS (sm_100) =====

	.target	sm_100

	.elftype	@"ET_EXEC"


//--------------------- .note.nv.tkinfo           --------------------------
	.section	.note.nv.tkinfo,"",@"SHT_NOTE"
	.sectionflags	@"SHF_NOTE_NV_TKINFO"
	.tkinfo
        /*0018*/ 	.word	0x00000002
        /*0030*/ 	.string	""
        /*0030*/ 	.string	"ptxas"
        /*0030*/ 	.string	"Cuda compilation tools, release 13.0, V13.0.88"
        /*0030*/ 	.string	"Build cuda_13.0.r13.0/compiler.36424714_0"
        /*0030*/ 	.string	"-arch sm_100 -m 64 "



//--------------------- .note.nv.cuinfo           --------------------------
	.section	.note.nv.cuinfo,"",@"SHT_NOTE"
	.sectionflags	@"SHF_NOTE_NV_CUINFO"
        /*0018*/ 	.short	0x0002
        /*001a*/ 	.short	0x0064
        /*001c*/ 	.short	0x0082
	.zero		2


//--------------------- .nv.info                  --------------------------
	.section	.nv.info,"",@"SHT_CUDA_INFO"
	.align	4


	//----- nvinfo : EIATTR_REGCOUNT
	.align		4
        /*0000*/ 	.byte	0x04, 0x2f
        /*0002*/ 	.short	(.L_1 - .L_0)
	.align		4
.L_0:
        /*0004*/ 	.word	index@(_Z10addElementPiS_S_i)
        /*0008*/ 	.word	0x0000000c


	//----- nvinfo : EIATTR_FRAME_SIZE
	.align		4
.L_1:
        /*000c*/ 	.byte	0x04, 0x11
        /*000e*/ 	.short	(.L_3 - .L_2)
	.align		4
.L_2:
        /*0010*/ 	.word	index@(_Z10addElementPiS_S_i)
        /*0014*/ 	.word	0x00000000


	//----- nvinfo : EIATTR_REGCOUNT
	.align		4
.L_3:
        /*0018*/ 	.byte	0x04, 0x2f
        /*001a*/ 	.short	(.L_5 - .L_4)
	.align		4
.L_4:
        /*001c*/ 	.word	index@(_Z6addRowPiS_S_i)
        /*0020*/ 	.word	0x0000001c


	//----- nvinfo : EIATTR_FRAME_SIZE
	.align		4
.L_5:
        /*0024*/ 	.byte	0x04, 0x11
        /*0026*/ 	.short	(.L_7 - .L_6)
	.align		4
.L_6:
        /*0028*/ 	.word	index@(_Z6addRowPiS_S_i)
        /*002c*/ 	.word	0x00000000


	//----- nvinfo : EIATTR_REGCOUNT
	.align		4
.L_7:
        /*0030*/ 	.byte	0x04, 0x2f
        /*0032*/ 	.short	(.L_9 - .L_8)
	.align		4
.L_8:
        /*0034*/ 	.word	index@(_Z6addColPiS_S_i)
        /*0038*/ 	.word	0x0000001c


	//----- nvinfo : EIATTR_FRAME_SIZE
	.align		4
.L_9:
        /*003c*/ 	.byte	0x04, 0x11
        /*003e*/ 	.short	(.L_11 - .L_10)
	.align		4
.L_10:
        /*0040*/ 	.word	index@(_Z6addColPiS_S_i)
        /*0044*/ 	.word	0x00000000


	//----- nvinfo : EIATTR_MIN_STACK_SIZE
	.align		4
.L_11:
        /*0048*/ 	.byte	0x04, 0x12
        /*004a*/ 	.short	(.L_13 - .L_12)
	.align		4
.L_12:
        /*004c*/ 	.word	index@(_Z6addColPiS_S_i)
        /*0050*/ 	.word	0x00000000


	//----- nvinfo : EIATTR_MIN_STACK_SIZE
	.align		4
.L_13:
        /*0054*/ 	.byte	0x04, 0x12
        /*0056*/ 	.short	(.L_15 - .L_14)
	.align		4
.L_14:
        /*0058*/ 	.word	index@(_Z6addRowPiS_S_i)
        /*005c*/ 	.word	0x00000000


	//----- nvinfo : EIATTR_MIN_STACK_SIZE
	.align		4
.L_15:
        /*0060*/ 	.byte	0x04, 0x12
        /*0062*/ 	.short	(.L_17 - .L_16)
	.align		4
.L_16:
        /*0064*/ 	.word	index@(_Z10addElementPiS_S_i)
        /*0068*/ 	.word	0x00000000
.L_17:


//--------------------- .nv.compat                --------------------------
	.section	.nv.compat,"",@"SHT_CUDA_COMPAT_INFO"
	.align	4
        /*0000*/ 	.byte	0x02, 0x09, 0x00, 0x00, 0x02, 0x02, 0x01, 0x00, 0x02, 0x05, 0x05, 0x00, 0x03, 0x07, 0x01, 0x01
        /*0010*/ 	.byte	0x02, 0x03, 0x00, 0x00, 0x02, 0x06, 0x01, 0x00, 0x04, 0x0b, 0x08, 0x00, 0x09, 0x00, 0x00, 0x00
        /*0020*/ 	.byte	0x00, 0x00, 0x00, 0x00


//--------------------- .nv.info._Z6addColPiS_S_i --------------------------
	.section	.nv.info._Z6addColPiS_S_i,"",@"SHT_CUDA_INFO"
	.sectionflags	@""
	.align	4


	//----- nvinfo : EIATTR_CUDA_API_VERSION
	.align		4
        /*0000*/ 	.byte	0x04, 0x37
        /*0002*/ 	.short	(.L_19 - .L_18)
.L_18:
        /*0004*/ 	.word	0x00000082


	//----- nvinfo : EIATTR_KPARAM_INFO
	.align		4
.L_19:
        /*0008*/ 	.byte	0x04, 0x17
        /*000a*/ 	.short	(.L_21 - .L_20)
.L_20:
        /*000c*/ 	.word	0x00000000
        /*0010*/ 	.short	0x0003
        /*0012*/ 	.short	0x0018
        /*0014*/ 	.byte	0x00, 0xf0, 0x11, 0x00


	//----- nvinfo : EIATTR_KPARAM_INFO
	.align		4
.L_21:
        /*0018*/ 	.byte	0x04, 0x17
        /*001a*/ 	.short	(.L_23 - .L_22)
.L_22:
        /*001c*/ 	.word	0x00000000
        /*0020*/ 	.short	0x0002
        /*0022*/ 	.short	0x0010
        /*0024*/ 	.byte	0x00, 0xf5, 0x21, 0x00


	//----- nvinfo : EIATTR_KPARAM_INFO
	.align		4
.L_23:
        /*0028*/ 	.byte	0x04, 0x17
        /*002a*/ 	.short	(.L_25 - .L_24)
.L_24:
        /*002c*/ 	.word	0x00000000
        /*0030*/ 	.short	0x0001
        /*0032*/ 	.short	0x0008
        /*0034*/ 	.byte	0x00, 0xf5, 0x21, 0x00


	//----- nvinfo : EIATTR_KPARAM_INFO
	.align		4
.L_25:
        /*0038*/ 	.byte	0x04, 0x17
        /*003a*/ 	.short	(.L_27 - .L_26)
.L_26:
        /*003c*/ 	.word	0x00000000
        /*0040*/ 	.short	0x0000
        /*0042*/ 	.short	0x0000
        /*0044*/ 	.byte	0x00, 0xf5, 0x21, 0x00


	//----- nvinfo : EIATTR_SPARSE_MMA_MASK
	.align		4
.L_27:
        /*0048*/ 	.byte	0x03, 0x50
        /*004a*/ 	.short	0x0000


	//----- nvinfo : EIATTR_MAXREG_COUNT
	.align		4
        /*004c*/ 	.byte	0x03, 0x1b
        /*004e*/ 	.short	0x00ff


	//----- nvinfo : EIATTR_MERCURY_ISA_VERSION
	.align		4
        /*0050*/ 	.byte	0x03, 0x5f
        /*0052*/ 	.short	0x0101


	//----- nvinfo : EIATTR_VRC_CTA_INIT_COUNT
	.align		4
        /*0054*/ 	.byte	0x02, 0x4a
	.zero		1
	.zero		1


	//----- nvinfo : EIATTR_EXIT_INSTR_OFFSETS
	.align		4
        /*0058*/ 	.byte	0x04, 0x1c
        /*005a*/ 	.short	(.L_29 - .L_28)


	//   ....[0]....
.L_28:
        /*005c*/ 	.word	0x00000060


	//   ....[1]....
        /*0060*/ 	.word	0x00000400


	//   ....[2]....
        /*0064*/ 	.word	0x000006e0


	//   ....[3]....
        /*0068*/ 	.word	0x00000940


	//   ....[4]....
        /*006c*/ 	.word	0x00000a00


	//----- nvinfo : EIATTR_CRS_STACK_SIZE
	.align		4
.L_29:
        /*0070*/ 	.byte	0x04, 0x1e
        /*0072*/ 	.short	(.L_31 - .L_30)
.L_30:
        /*0074*/ 	.word	0x00000000


	//----- nvinfo : EIATTR_CBANK_PARAM_SIZE
	.align		4
.L_31:
        /*0078*/ 	.byte	0x03, 0x19
        /*007a*/ 	.short	0x001c


	//----- nvinfo : EIATTR_PARAM_CBANK
	.align		4
        /*007c*/ 	.byte	0x04, 0x0a
        /*007e*/ 	.short	(.L_33 - .L_32)
	.align		4
.L_32:
        /*0080*/ 	.word	index@(.nv.constant0._Z6addColPiS_S_i)
        /*0084*/ 	.short	0x0380
        /*0086*/ 	.short	0x001c


	//----- nvinfo : EIATTR_SW_WAR
	.align		4
.L_33:
        /*0088*/ 	.byte	0x04, 0x36
        /*008a*/ 	.short	(.L_35 - .L_34)
.L_34:
        /*008c*/ 	.word	0x00000008
.L_35:


//--------------------- .nv.info._Z6addRowPiS_S_i --------------------------
	.section	.nv.info._Z6addRowPiS_S_i,"",@"SHT_CUDA_INFO"
	.sectionflags	@""
	.align	4


	//----- nvinfo : EIATTR_CUDA_API_VERSION
	.align		4
        /*0000*/ 	.byte	0x04, 0x37
        /*0002*/ 	.short	(.L_37 - .L_36)
.L_36:
        /*0004*/ 	.word	0x00000082


	//----- nvinfo : EIATTR_KPARAM_INFO
	.align		4
.L_37:
        /*0008*/ 	.byte	0x04, 0x17
        /*000a*/ 	.short	(.L_39 - .L_38)
.L_38:
        /*000c*/ 	.word	0x00000000
        /*0010*/ 	.short	0x0003
        /*0012*/ 	.short	0x0018
        /*0014*/ 	.byte	0x00, 0xf0, 0x11, 0x00


	//----- nvinfo : EIATTR_KPARAM_INFO
	.align		4
.L_39:
        /*0018*/ 	.byte	0x04, 0x17
        /*001a*/ 	.short	(.L_41 - .L_40)
.L_40:
        /*001c*/ 	.word	0x00000000
        /*0020*/ 	.short	0x0002
        /*0022*/ 	.short	0x0010
        /*0024*/ 	.byte	0x00, 0xf5, 0x21, 0x00


	//----- nvinfo : EIATTR_KPARAM_INFO
	.align		4
.L_41:
        /*0028*/ 	.byte	0x04, 0x17
        /*002a*/ 	.short	(.L_43 - .L_42)
.L_42:
        /*002c*/ 	.word	0x00000000
        /*0030*/ 	.short	0x0001
        /*0032*/ 	.short	0x0008
        /*0034*/ 	.byte	0x00, 0xf5, 0x21, 0x00


	//----- nvinfo : EIATTR_KPARAM_INFO
	.align		4
.L_43:
        /*0038*/ 	.byte	0x04, 0x17
        /*003a*/ 	.short	(.L_45 - .L_44)
.L_44:
        /*003c*/ 	.word	0x00000000
        /*0040*/ 	.short	0x0000
        /*0042*/ 	.short	0x0000
        /*0044*/ 	.byte	0x00, 0xf5, 0x21, 0x00


	//----- nvinfo : EIATTR_SPARSE_MMA_MASK
	.align		4
.L_45:
        /*0048*/ 	.byte	0x03, 0x50
        /*004a*/ 	.short	0x0000


	//----- nvinfo : EIATTR_MAXREG_COUNT
	.align		4
        /*004c*/ 	.byte	0x03, 0x1b
        /*004e*/ 	.short	0x00ff


	//----- nvinfo : EIATTR_MERCURY_ISA_VERSION
	.align		4
        /*0050*/ 	.byte	0x03, 0x5f
        /*0052*/ 	.short	0x0101


	//----- nvinfo : EIATTR_VRC_CTA_INIT_COUNT
	.align		4
        /*0054*/ 	.byte	0x02, 0x4a
	.zero		1
	.zero		1


	//----- nvinfo : EIATTR_EXIT_INSTR_OFFSETS
	.align		4
        /*0058*/ 	.byte	0x04, 0x1c
        /*005a*/ 	.short	(.L_47 - .L_46)


	//   ....[0]....
.L_46:
        /*005c*/ 	.word	0x00000060


	//   ....[1]....
        /*0060*/ 	.word	0x000003f0


	//   ....[2]....
        /*0064*/ 	.word	0x00000610


	//   ....[3]....
        /*0068*/ 	.word	0x000007b0


	//   ....[4]....
        /*006c*/ 	.word	0x00000870


	//----- nvinfo : EIATTR_CRS_STACK_SIZE
	.align		4
.L_47:
        /*0070*/ 	.byte	0x04, 0x1e
        /*0072*/ 	.short	(.L_49 - .L_48)
.L_48:
        /*0074*/ 	.word	0x00000000


	//----- nvinfo : EIATTR_CBANK_PARAM_SIZE
	.align		4
.L_49:
        /*0078*/ 	.byte	0x03, 0x19
        /*007a*/ 	.short	0x001c


	//----- nvinfo : EIATTR_PARAM_CBANK
	.align		4
        /*007c*/ 	.byte	0x04, 0x0a
        /*007e*/ 	.short	(.L_51 - .L_50)
	.align		4
.L_50:
        /*0080*/ 	.word	index@(.nv.constant0._Z6addRowPiS_S_i)
        /*0084*/ 	.short	0x0380
        /*0086*/ 	.short	0x001c


	//----- nvinfo : EIATTR_SW_WAR
	.align		4
.L_51:
        /*0088*/ 	.byte	0x04, 0x36
        /*008a*/ 	.short	(.L_53 - .L_52)
.L_52:
        /*008c*/ 	.word	0x00000008
.L_53:


//--------------------- .nv.info._Z10addElementPiS_S_i --------------------------
	.section	.nv.info._Z10addElementPiS_S_i,"",@"SHT_CUDA_INFO"
	.sectionflags	@""
	.align	4


	//----- nvinfo : EIATTR_CUDA_API_VERSION
	.align		4
        /*0000*/ 	.byte	0x04, 0x37
        /*0002*/ 	.short	(.L_55 - .L_54)
.L_54:
        /*0004*/ 	.word	0x00000082


	//----- nvinfo : EIATTR_KPARAM_INFO
	.align		4
.L_55:
        /*0008*/ 	.byte	0x04, 0x17
        /*000a*/ 	.short	(.L_57 - .L_56)
.L_56:
        /*000c*/ 	.word	0x00000000
        /*0010*/ 	.short	0x0003
        /*0012*/ 	.short	0x0018
        /*0014*/ 	.byte	0x00, 0xf0, 0x11, 0x00


	//----- nvinfo : EIATTR_KPARAM_INFO
	.align		4
.L_57:
        /*0018*/ 	.byte	0x04, 0x17
        /*001a*/ 	.short	(.L_59 - .L_58)
.L_58:
        /*001c*/ 	.word	0x00000000
        /*0020*/ 	.short	0x0002
        /*0022*/ 	.short	0x0010
        /*0024*/ 	.byte	0x00, 0xf5, 0x21, 0x00


	//----- nvinfo : EIATTR_KPARAM_INFO
	.align		4
.L_59:
        /*0028*/ 	.byte	0x04, 0x17
        /*002a*/ 	.short	(.L_61 - .L_60)
.L_60:
        /*002c*/ 	.word	0x00000000
        /*0030*/ 	.short	0x0001
        /*0032*/ 	.short	0x0008
        /*0034*/ 	.byte	0x00, 0xf5, 0x21, 0x00


	//----- nvinfo : EIATTR_KPARAM_INFO
	.align		4
.L_61:
        /*0038*/ 	.byte	0x04, 0x17
        /*003a*/ 	.short	(.L_63 - .L_62)
.L_62:
        /*003c*/ 	.word	0x00000000
        /*0040*/ 	.short	0x0000
        /*0042*/ 	.short	0x0000
        /*0044*/ 	.byte	0x00, 0xf5, 0x21, 0x00


	//----- nvinfo : EIATTR_SPARSE_MMA_MASK
	.align		4
.L_63:
        /*0048*/ 	.byte	0x03, 0x50
        /*004a*/ 	.short	0x0000


	//----- nvinfo : EIATTR_MAXREG_COUNT
	.align		4
        /*004c*/ 	.byte	0x03, 0x1b
        /*004e*/ 	.short	0x00ff


	//----- nvinfo : EIATTR_MERCURY_ISA_VERSION
	.align		4
        /*0050*/ 	.byte	0x03, 0x5f
        /*0052*/ 	.short	0x0101


	//----- nvinfo : EIATTR_VRC_CTA_INIT_COUNT
	.align		4
        /*0054*/ 	.byte	0x02, 0x4a
	.zero		1
	.zero		1


	//----- nvinfo : EIATTR_EXIT_INSTR_OFFSETS
	.align		4
        /*0058*/ 	.byte	0x04, 0x1c
        /*005a*/ 	.short	(.L_65 - .L_64)


	//   ....[0]....
.L_64:
        /*005c*/ 	.word	0x000000c0


	//   ....[1]....
        /*0060*/ 	.word	0x00000190


	//----- nvinfo : EIATTR_CBANK_PARAM_SIZE
	.align		4
.L_65:
        /*0064*/ 	.byte	0x03, 0x19
        /*0066*/ 	.short	0x001c


	//----- nvinfo : EIATTR_PARAM_CBANK
	.align		4
        /*0068*/ 	.byte	0x04, 0x0a
        /*006a*/ 	.short	(.L_67 - .L_66)
	.align		4
.L_66:
        /*006c*/ 	.word	index@(.nv.constant0._Z10addElementPiS_S_i)
        /*0070*/ 	.short	0x0380
        /*0072*/ 	.short	0x001c


	//----- nvinfo : EIATTR_SW_WAR
	.align		4
.L_67:
        /*0074*/ 	.byte	0x04, 0x36
        /*0076*/ 	.short	(.L_69 - .L_68)
.L_68:
        /*0078*/ 	.word	0x00000008
.L_69:


//--------------------- .nv.callgraph             --------------------------
	.section	.nv.callgraph,"",@"SHT_CUDA_CALLGRAPH"
	.align	4
	.sectionentsize	8
	.align		4
        /*0000*/ 	.word	0x00000000
	.align		4
        /*0004*/ 	.word	0xffffffff
	.align		4
        /*0008*/ 	.word	0x00000000
	.align		4
        /*000c*/ 	.word	0xfffffffe
	.align		4
        /*0010*/ 	.word	0x00000000
	.align		4
        /*0014*/ 	.word	0xfffffffd
	.align		4
        /*0018*/ 	.word	0x00000000
	.align		4
        /*001c*/ 	.word	0xfffffffc


//--------------------- .text._Z6addColPiS_S_i    --------------------------
	.section	.text._Z6addColPiS_S_i,"ax",@progbits
	.align	128
        .global         _Z6addColPiS_S_i
        .type           _Z6addColPiS_S_i,@function
        .size           _Z6addColPiS_S_i,(.L_x_23 - _Z6addColPiS_S_i)
        .other          _Z6addColPiS_S_i,@"STO_CUDA_ENTRY STV_DEFAULT"
_Z6addColPiS_S_i:
.text._Z6addColPiS_S_i:
[----:B------:R-:W-:Y:S08]  /*0000*/  LDC R1, c[0x0][0x37c] ;  /* 0x0000df00ff017b82 */ /* 0x000ff00000000800 */
[----:B------:R-:W0:Y:S01]  /*0010*/  LDC R11, c[0x0][0x398] ;  /* 0x0000e600ff0b7b82 */ /* 0x000e220000000800 */
[----:B------:R-:W1:Y:S07]  /*0020*/  S2R R3, SR_TID.Y ;  /* 0x0000000000037919 */ /* 0x000e6e0000002200 */
[----:B------:R-:W2:Y:S08]  /*0030*/  LDC R0, c[0x0][0x364] ;  /* 0x0000d900ff007b82 */ /* 0x000eb00000000800 */
[----:B------:R-:W3:Y:S01]  /*0040*/  S2UR UR4, SR_CTAID.Y ;  /* 0x00000000000479c3 */ /* 0x000ee20000002600 */
[----:B0-----:R-:W-:-:S13]  /*0050*/  ISETP.GE.AND P0, PT, R11, 0x1, PT ;  /* 0x000000010b00780c */ /* 0x001fda0003f06270 */
[----:B-123--:R-:W-:Y:S05]  /*0060*/  @!P0 EXIT ;  /* 0x000000000000894d */ /* 0x00efea0003800000 */
[C---:B------:R-:W-:Y:S01]  /*0070*/  ISETP.GE.U32.AND P0, PT, R11.reuse, 0x8, PT ;  /* 0x000000080b00780c */ /* 0x040fe20003f06070 */
[----:B------:R-:W-:Y:S01]  /*0080*/  IMAD R0, R0, UR4, R3 ;  /* 0x0000000400007c24 */ /* 0x000fe2000f8e0203 */
[----:B------:R-:W0:Y:S01]  /*0090*/  LDCU.64 UR6, c[0x0][0x358] ;  /* 0x00006b00ff0677ac */ /* 0x000e220008000a00 */
[----:B------:R-:W-:Y:S01]  /*00a0*/  LOP3.LUT R18, R11, 0x7, RZ, 0xc0, !PT ;  /* 0x000000070b127812 */ /* 0x000fe200078ec0ff */
[----:B------:R-:W-:Y:S02]  /*00b0*/  IMAD.MOV.U32 R3, RZ, RZ, RZ ;  /* 0x000000ffff037224 */ /* 0x000fe400078e00ff */
[----:B------:R-:W-:-:S07]  /*00c0*/  IMAD.SHL.U32 R2, R0, 0x1000, RZ ;  /* 0x0000100000027824 */ /* 0x000fce00078e00ff */
[----:B------:R-:W-:Y:S05]  /*00d0*/  @!P0 BRA `(.L_x_0) ;  /* 0x0000000000c48947 */ /* 0x000fea0003800000 */
[----:B------:R-:W1:Y:S01]  /*00e0*/  LDC.64 R4, c[0x0][0x390] ;  /* 0x0000e400ff047b82 */ /* 0x000e620000000a00 */
[----:B------:R-:W-:Y:S01]  /*00f0*/  LOP3.LUT R3, R11, 0x7ffffff8, RZ, 0xc0, !PT ;  /* 0x7ffffff80b037812 */ /* 0x000fe200078ec0ff */
[----:B------:R-:W-:Y:S01]  /*0100*/  IMAD.MOV.U32 R17, RZ, RZ, R2 ;  /* 0x000000ffff117224 */ /* 0x000fe200078e0002 */
[----:B------:R-:W-:-:S03]  /*0110*/  ISETP.GE.U32.AND P0, PT, R0, R11, PT ;  /* 0x0000000b0000720c */ /* 0x000fc60003f06070 */
[----:B------:R-:W-:Y:S02]  /*0120*/  IMAD.MOV R20, RZ, RZ, -R3 ;  /* 0x000000ffff147224 */ /* 0x000fe400078e0a03 */
[----:B------:R-:W2:Y:S08]  /*0130*/  LDC.64 R6, c[0x0][0x380] ;  /* 0x0000e000ff067b82 */ /* 0x000eb00000000a00 */
[----:B------:R-:W3:Y:S02]  /*0140*/  LDC.64 R8, c[0x0][0x388] ;  /* 0x0000e200ff087b82 */ /* 0x000ee40000000a00 */
.L_x_3:
[----:B------:R-:W-:Y:S01]  /*0150*/  IADD3 R20, PT, PT, R20, 0x8, RZ ;  /* 0x0000000814147810 */ /* 0x000fe20007ffe0ff */
[----:B------:R-:W-:Y:S03]  /*0160*/  BSSY.RECONVERGENT B0, `(.L_x_1) ;  /* 0x0000026000007945 */ /* 0x000fe60003800200 */
[----:B------:R-:W-:Y:S01]  /*0170*/  ISETP.NE.AND P1, PT, R20, RZ, PT ;  /* 0x000000ff1400720c */ /* 0x000fe20003f25270 */
[----:B----4-:R-:W-:-:S12]  /*0180*/  @P0 BRA `(.L_x_2) ;  /* 0x00000000008c0947 */ /* 0x010fd80003800000 */
[----:B--2---:R-:W-:-:S04]  /*0190*/  IMAD.WIDE.U32 R14, R17, 0x4, R6 ;  /* 0x00000004110e7825 */ /* 0x004fc800078e0006 */
[C---:B---3--:R-:W-:Y:S01]  /*01a0*/  IMAD.WIDE.U32 R12, R17.reuse, 0x4, R8 ;  /* 0x00000004110c7825 */ /* 0x048fe200078e0008 */
[----:B0-----:R-:W2:Y:S04]  /*01b0*/  LDG.E R16, desc[UR6][R14.64] ;  /* 0x000000060e107981 */ /* 0x001ea8000c1e1900 */
[----:B------:R-:W2:Y:S01]  /*01c0*/  LDG.E R19, desc[UR6][R12.64] ;  /* 0x000000060c137981 */ /* 0x000ea2000c1e1900 */
[----:B-1----:R-:W-:-:S04]  /*01d0*/  IMAD.WIDE.U32 R10, R17, 0x4, R4 ;  /* 0x00000004110a7825 */ /* 0x002fc800078e0004 */
[----:B--2---:R-:W-:-:S05]  /*01e0*/  IMAD.IADD R19, R16, 0x1, R19 ;  /* 0x0000000110137824 */ /* 0x004fca00078e0213 */
[----:B------:R0:W-:Y:S04]  /*01f0*/  STG.E desc[UR6][R10.64], R19 ;  /* 0x000000130a007986 */ /* 0x0001e8000c101906 */
[----:B------:R-:W2:Y:S04]  /*0200*/  LDG.E R16, desc[UR6][R14.64+0x4] ;  /* 0x000004060e107981 */ /* 0x000ea8000c1e1900 */
[----:B------:R-:W2:Y:S02]  /*0210*/  LDG.E R21, desc[UR6][R12.64+0x4] ;  /* 0x000004060c157981 */ /* 0x000ea4000c1e1900 */
[----:B--2---:R-:W-:-:S05]  /*0220*/  IMAD.IADD R21, R16, 0x1, R21 ;  /* 0x0000000110157824 */ /* 0x004fca00078e0215 */
[----:B------:R1:W-:Y:S04]  /*0230*/  STG.E desc[UR6][R10.64+0x4], R21 ;  /* 0x000004150a007986 */ /* 0x0003e8000c101906 */
[----:B------:R-:W2:Y:S04]  /*0240*/  LDG.E R16, desc[UR6][R14.64+0x8] ;  /* 0x000008060e107981 */ /* 0x000ea8000c1e1900 */
[----:B------:R-:W2:Y:S02]  /*0250*/  LDG.E R23, desc[UR6][R12.64+0x8] ;  /* 0x000008060c177981 */ /* 0x000ea4000c1e1900 */
[----:B--2---:R-:W-:-:S05]  /*0260*/  IMAD.IADD R23, R16, 0x1, R23 ;  /* 0x0000000110177824 */ /* 0x004fca00078e0217 */
[----:B------:R2:W-:Y:S04]  /*0270*/  STG.E desc[UR6][R10.64+0x8], R23 ;  /* 0x000008170a007986 */ /* 0x0005e8000c101906 */
[----:B------:R-:W3:Y:S04]  /*0280*/  LDG.E R16, desc[UR6][R14.64+0xc] ;  /* 0x00000c060e107981 */ /* 0x000ee8000c1e1900 */
[----:B------:R-:W3:Y:S02]  /*0290*/  LDG.E R25, desc[UR6][R12.64+0xc] ;  /* 0x00000c060c197981 */ /* 0x000ee4000c1e1900 */
[----:B---3--:R-:W-:-:S05]  /*02a0*/  IADD3 R25, PT, PT, R16, R25, RZ ;  /* 0x0000001910197210 */ /* 0x008fca0007ffe0ff */
[----:B------:R3:W-:Y:S04]  /*02b0*/  STG.E desc[UR6][R10.64+0xc], R25 ;  /* 0x00000c190a007986 */ /* 0x0007e8000c101906 */
[----:B------:R-:W4:Y:S04]  /*02c0*/  LDG.E R16, desc[UR6][R14.64+0x10] ;  /* 0x000010060e107981 */ /* 0x000f28000c1e1900 */
[----:B0-----:R-:W4:Y:S02]  /*02d0*/  LDG.E R19, desc[UR6][R12.64+0x10] ;  /* 0x000010060c137981 */ /* 0x001f24000c1e1900 */
[----:B----4-:R-:W-:-:S05]  /*02e0*/  IMAD.IADD R19, R16, 0x1, R19 ;  /* 0x0000000110137824 */ /* 0x010fca00078e0213 */
[----:B------:R4:W-:Y:S04]  /*02f0*/  STG.E desc[UR6][R10.64+0x10], R19 ;  /* 0x000010130a007986 */ /* 0x0009e8000c101906 */
[----:B------:R-:W5:Y:S04]  /*0300*/  LDG.E R16, desc[UR6][R14.64+0x14] ;  /* 0x000014060e107981 */ /* 0x000f68000c1e1900 */
[----:B-1----:R-:W5:Y:S02]  /*0310*/  LDG.E R21, desc[UR6][R12.64+0x14] ;  /* 0x000014060c157981 */ /* 0x002f64000c1e1900 */
[----:B-----5:R-:W-:-:S05]  /*0320*/  IMAD.IADD R21, R16, 0x1, R21 ;  /* 0x0000000110157824 */ /* 0x020fca00078e0215 */
[----:B------:R4:W-:Y:S04]  /*0330*/  STG.E desc[UR6][R10.64+0x14], R21 ;  /* 0x000014150a007986 */ /* 0x0009e8000c101906 */
[----:B------:R-:W5:Y:S04]  /*0340*/  LDG.E R16, desc[UR6][R14.64+0x18] ;  /* 0x000018060e107981 */ /* 0x000f68000c1e1900 */
[----:B--2---:R-:W5:Y:S02]  /*0350*/  LDG.E R23, desc[UR6][R12.64+0x18] ;  /* 0x000018060c177981 */ /* 0x004f64000c1e1900 */
[----:B-----5:R-:W-:-:S05]  /*0360*/  IMAD.IADD R23, R16, 0x1, R23 ;  /* 0x0000000110177824 */ /* 0x020fca00078e0217 */
[----:B------:R4:W-:Y:S04]  /*0370*/  STG.E desc[UR6][R10.64+0x18], R23 ;  /* 0x000018170a007986 */ /* 0x0009e8000c101906 */
[----:B------:R-:W2:Y:S04]  /*0380*/  LDG.E R16, desc[UR6][R14.64+0x1c] ;  /* 0x00001c060e107981 */ /* 0x000ea8000c1e1900 */
[----:B---3--:R-:W2:Y:S02]  /*0390*/  LDG.E R25, desc[UR6][R12.64+0x1c] ;  /* 0x00001c060c197981 */ /* 0x008ea4000c1e1900 */
[----:B--2---:R-:W-:-:S05]  /*03a0*/  IADD3 R25, PT, PT, R16, R25, RZ ;  /* 0x0000001910197210 */ /* 0x004fca0007ffe0ff */
[----:B------:R4:W-:Y:S02]  /*03b0*/  STG.E desc[UR6][R10.64+0x1c], R25 ;  /* 0x00001c190a007986 */ /* 0x0009e4000c101906 */
.L_x_2:
[----:B0-----:R-:W-:Y:S05]  /*03c0*/  BSYNC.RECONVERGENT B0 ;  /* 0x0000000000007941 */ /* 0x001fea0003800200 */
.L_x_1:
[----:B------:R-:W-:Y:S01]  /*03d0*/  VIADD R17, R17, 0x8 ;  /* 0x0000000811117836 */ /* 0x000fe20000000000 */
[----:B------:R-:W-:Y:S06]  /*03e0*/  @P1 BRA `(.L_x_3) ;  /* 0xfffffffc00581947 */ /* 0x000fec000383ffff */
.L_x_0:
[----:B------:R-:W-:-:S13]  /*03f0*/  ISETP.NE.AND P0, PT, R18, RZ, PT ;  /* 0x000000ff1200720c */ /* 0x000fda0003f05270 */
[----:B0-----:R-:W-:Y:S05]  /*0400*/  @!P0 EXIT ;  /* 0x000000000000894d */ /* 0x001fea0003800000 */
[----:B-1----:R-:W0:Y:S01]  /*0410*/  LDC R5, c[0x0][0x398] ;  /* 0x0000e600ff057b82 */ /* 0x002e220000000800 */
[----:B------:R-:W-:Y:S02]  /*0420*/  ISETP.GE.U32.AND P0, PT, R18, 0x4, PT ;  /* 0x000000041200780c */ /* 0x000fe40003f06070 */
[----:B0-----:R-:W-:-:S11]  /*0430*/  LOP3.LUT R16, R5, 0x3, RZ, 0xc0, !PT ;  /* 0x0000000305107812 */ /* 0x001fd600078ec0ff */
[----:B------:R-:W-:Y:S05]  /*0440*/  @!P0 BRA `(.L_x_4) ;  /* 0x0000000000a08947 */ /* 0x000fea0003800000 */
[----:B------:R-:W-:Y:S01]  /*0450*/  ISETP.GE.U32.AND P0, PT, R0, R5, PT ;  /* 0x000000050000720c */ /* 0x000fe20003f06070 */
[----:B------:R-:W-:-:S12]  /*0460*/  BSSY.RECONVERGENT B0, `(.L_x_5) ;  /* 0x0000025000007945 */ /* 0x000fd80003800200 */
[----:B------:R-:W-:Y:S05]  /*0470*/  @P0 BRA `(.L_x_6) ;  /* 0x00000000008c0947 */ /* 0x000fea0003800000 */
[----:B------:R-:W0:Y:S01]  /*0480*/  LDC.64 R12, c[0x0][0x380] ;  /* 0x0000e000ff0c7b82 */ /* 0x000e220000000a00 */
[C---:B--2---:R-:W-:Y:S01]  /*0490*/  IMAD.IADD R7, R2.reuse, 0x1, R3 ;  /* 0x0000000102077824 */ /* 0x044fe200078e0203 */
[----:B------:R-:W3:Y:S06]  /*04a0*/  LDCU.128 UR8, c[0x0][0x380] ;  /* 0x00007000ff0877ac */ /* 0x000eec0008000c00 */
[----:B------:R-:W1:Y:S08]  /*04b0*/  LDC.64 R14, c[0x0][0x388] ;  /* 0x0000e200ff0e7b82 */ /* 0x000e700000000a00 */
[----:B----4-:R-:W2:Y:S01]  /*04c0*/  LDC.64 R10, c[0x0][0x390] ;  /* 0x0000e400ff0a7b82 */ /* 0x010ea20000000a00 */
[----:B------:R-:W-:Y:S01]  /*04d0*/  IADD3 R19, P0, PT, R2, R3, RZ ;  /* 0x0000000302137210 */ /* 0x000fe20007f1e0ff */
[----:B------:R-:W4:Y:S01]  /*04e0*/  LDCU.64 UR4, c[0x0][0x390] ;  /* 0x00007200ff0477ac */ /* 0x000f220008000a00 */
[----:B0-----:R-:W-:-:S06]  /*04f0*/  IMAD.WIDE.U32 R12, R7, 0x4, R12 ;  /* 0x00000004070c7825 */ /* 0x001fcc00078e000c */
[----:B------:R-:W5:Y:S01]  /*0500*/  LDG.E R12, desc[UR6][R12.64] ;  /* 0x000000060c0c7981 */ /* 0x000f62000c1e1900 */
[----:B-1----:R-:W-:-:S06]  /*0510*/  IMAD.WIDE.U32 R14, R7, 0x4, R14 ;  /* 0x00000004070e7825 */ /* 0x002fcc00078e000e */
[----:B------:R-:W5:Y:S01]  /*0520*/  LDG.E R15, desc[UR6][R14.64] ;  /* 0x000000060e0f7981 */ /* 0x000f62000c1e1900 */
[----:B------:R-:W-:Y:S01]  /*0530*/  IMAD.X R4, RZ, RZ, RZ, P0 ;  /* 0x000000ffff047224 */ /* 0x000fe200000e06ff */
[----:B------:R-:W-:-:S04]  /*0540*/  SHF.L.U32 R18, R19, 0x2, RZ ;  /* 0x0000000213127819 */ /* 0x000fc800000006ff */
[----:B------:R-:W-:Y:S02]  /*0550*/  SHF.L.U64.HI R19, R19, 0x2, R4 ;  /* 0x0000000213137819 */ /* 0x000fe40000010204 */
[C---:B---3--:R-:W-:Y:S02]  /*0560*/  IADD3 R8, P0, PT, R18.reuse, UR8, RZ ;  /* 0x0000000812087c10 */ /* 0x048fe4000ff1e0ff */
[----:B------:R-:W-:Y:S02]  /*0570*/  IADD3 R6, P1, PT, R18, UR10, RZ ;  /* 0x0000000a12067c10 */ /* 0x000fe4000ff3e0ff */
[----:B------:R-:W-:Y:S01]  /*0580*/  IADD3.X R9, PT, PT, R19, UR9, RZ, P0, !PT ;  /* 0x0000000913097c10 */ /* 0x000fe200087fe4ff */
[----:B-----5:R-:W-:Y:S02]  /*0590*/  IMAD.IADD R17, R12, 0x1, R15 ;  /* 0x000000010c117824 */ /* 0x020fe400078e020f */
[----:B--2---:R-:W-:Y:S01]  /*05a0*/  IMAD.WIDE.U32 R12, R7, 0x4, R10 ;  /* 0x00000004070c7825 */ /* 0x004fe200078e000a */
[----:B------:R-:W-:-:S04]  /*05b0*/  IADD3.X R7, PT, PT, R19, UR11, RZ, P1, !PT ;  /* 0x0000000b13077c10 */ /* 0x000fc80008ffe4ff */
[----:B------:R0:W-:Y:S04]  /*05c0*/  STG.E desc[UR6][R12.64], R17 ;  /* 0x000000110c007986 */ /* 0x0001e8000c101906 */
[----:B------:R-:W2:Y:S04]  /*05d0*/  LDG.E R4, desc[UR6][R8.64+0x4] ;  /* 0x0000040608047981 */ /* 0x000ea8000c1e1900 */
[----:B------:R-:W2:Y:S01]  /*05e0*/  LDG.E R15, desc[UR6][R6.64+0x4] ;  /* 0x00000406060f7981 */ /* 0x000ea2000c1e1900 */
[----:B----4-:R-:W-:-:S04]  /*05f0*/  IADD3 R10, P0, PT, R18, UR4, RZ ;  /* 0x00000004120a7c10 */ /* 0x010fc8000ff1e0ff */
[----:B------:R-:W-:Y:S01]  /*0600*/  IADD3.X R11, PT, PT, R19, UR5, RZ, P0, !PT ;  /* 0x00000005130b7c10 */ /* 0x000fe200087fe4ff */
[----:B--2---:R-:W-:-:S05]  /*0610*/  IMAD.IADD R15, R4, 0x1, R15 ;  /* 0x00000001040f7824 */ /* 0x004fca00078e020f */
[----:B------:R1:W-:Y:S04]  /*0620*/  STG.E desc[UR6][R10.64+0x4], R15 ;  /* 0x0000040f0a007986 */ /* 0x0003e8000c101906 */
[----:B------:R-:W2:Y:S04]  /*0630*/  LDG.E R4, desc[UR6][R8.64+0x8] ;  /* 0x0000080608047981 */ /* 0x000ea8000c1e1900 */
[----:B------:R-:W2:Y:S02]  /*0640*/  LDG.E R19, desc[UR6][R6.64+0x8] ;  /* 0x0000080606137981 */ /* 0x000ea4000c1e1900 */
[----:B--2---:R-:W-:-:S05]  /*0650*/  IMAD.IADD R19, R4, 0x1, R19 ;  /* 0x0000000104137824 */ /* 0x004fca00078e0213 */
[----:B------:R1:W-:Y:S04]  /*0660*/  STG.E desc[UR6][R10.64+0x8], R19 ;  /* 0x000008130a007986 */ /* 0x0003e8000c101906 */
[----:B------:R-:W2:Y:S04]  /*0670*/  LDG.E R4, desc[UR6][R8.64+0xc] ;  /* 0x00000c0608047981 */ /* 0x000ea8000c1e1900 */
[----:B0-----:R-:W2:Y:S02]  /*0680*/  LDG.E R13, desc[UR6][R6.64+0xc] ;  /* 0x00000c06060d7981 */ /* 0x001ea4000c1e1900 */
[----:B--2---:R-:W-:-:S05]  /*0690*/  IADD3 R13, PT, PT, R4, R13, RZ ;  /* 0x0000000d040d7210 */ /* 0x004fca0007ffe0ff */
[----:B------:R1:W-:Y:S02]  /*06a0*/  STG.E desc[UR6][R10.64+0xc], R13 ;  /* 0x00000c0d0a007986 */ /* 0x0003e4000c101906 */
.L_x_6:
[----:B------:R-:W-:Y:S05]  /*06b0*/  BSYNC.RECONVERGENT B0 ;  /* 0x0000000000007941 */ /* 0x000fea0003800200 */
.L_x_5:
[----:B------:R-:W-:-:S07]  /*06c0*/  VIADD R3, R3, 0x4 ;  /* 0x0000000403037836 */ /* 0x000fce0000000000 */
.L_x_4:
[----:B------:R-:W-:-:S13]  /*06d0*/  ISETP.NE.AND P0, PT, R16, RZ, PT ;  /* 0x000000ff1000720c */ /* 0x000fda0003f05270 */
[----:B------:R-:W-:Y:S05]  /*06e0*/  @!P0 EXIT ;  /* 0x000000000000894d */ /* 0x000fea0003800000 */
[----:B------:R-:W-:-:S13]  /*06f0*/  ISETP.NE.AND P0, PT, R16, 0x1, PT ;  /* 0x000000011000780c */ /* 0x000fda0003f05270 */
[----:B------:R-:W-:Y:S05]  /*0700*/  @!P0 BRA `(.L_x_7) ;  /* 0x0000000000808947 */ /* 0x000fea0003800000 */
[----:B------:R-:W-:Y:S01]  /*0710*/  ISETP.GE.U32.AND P0, PT, R0, R5, PT ;  /* 0x000000050000720c */ /* 0x000fe20003f06070 */
[----:B------:R-:W-:-:S12]  /*0720*/  BSSY.RECONVERGENT B0, `(.L_x_8) ;  /* 0x000001d000007945 */ /* 0x000fd80003800200 */
[----:B------:R-:W-:Y:S05]  /*0730*/  @P0 BRA `(.L_x_9) ;  /* 0x00000000006c0947 */ /* 0x000fea0003800000 */
[----:B--2---:R-:W4:Y:S01]  /*0740*/  LDC.64 R6, c[0x0][0x380] ;  /* 0x0000e000ff067b82 */ /* 0x004f220000000a00 */
[C---:B-1----:R-:W-:Y:S01]  /*0750*/  IMAD.IADD R15, R2.reuse, 0x1, R3 ;  /* 0x00000001020f7824 */ /* 0x042fe200078e0203 */
[----:B------:R-:W0:Y:S06]  /*0760*/  LDCU.128 UR8, c[0x0][0x380] ;  /* 0x00007000ff0877ac */ /* 0x000e2c0008000c00 */
[----:B---3--:R-:W1:Y:S01]  /*0770*/  LDC.64 R8, c[0x0][0x388] ;  /* 0x0000e200ff087b82 */ /* 0x008e620000000a00 */
[----:B------:R-:W-:Y:S01]  /*0780*/  IADD3 R4, P0, PT, R2, R3, RZ ;  /* 0x0000000302047210 */ /* 0x000fe20007f1e0ff */
[----:B------:R-:W2:Y:S01]  /*0790*/  LDCU.64 UR4, c[0x0][0x390] ;  /* 0x00007200ff0477ac */ /* 0x000ea20008000a00 */
[----:B----4-:R-:W-:-:S05]  /*07a0*/  IMAD.WIDE.U32 R10, R15, 0x4, R6 ;  /* 0x000000040f0a7825 */ /* 0x010fca00078e0006 */
[----:B------:R-:W3:Y:S01]  /*07b0*/  LDC.64 R6, c[0x0][0x390] ;  /* 0x0000e400ff067b82 */ /* 0x000ee20000000a00 */
[----:B------:R-:W4:Y:S01]  /*07c0*/  LDG.E R10, desc[UR6][R10.64] ;  /* 0x000000060a0a7981 */ /* 0x000f22000c1e1900 */
[----:B-1----:R-:W-:-:S06]  /*07d0*/  IMAD.WIDE.U32 R12, R15, 0x4, R8 ;  /* 0x000000040f0c7825 */ /* 0x002fcc00078e0008 */
[----:B------:R-:W4:Y:S01]  /*07e0*/  LDG.E R13, desc[UR6][R12.64] ;  /* 0x000000060c0d7981 */ /* 0x000f22000c1e1900 */
[----:B------:R-:W-:Y:S01]  /*07f0*/  IMAD.X R9, RZ, RZ, RZ, P0 ;  /* 0x000000ffff097224 */ /* 0x000fe200000e06ff */
[----:B------:R-:W-:-:S04]  /*0800*/  SHF.L.U32 R16, R4, 0x2, RZ ;  /* 0x0000000204107819 */ /* 0x000fc800000006ff */
[----:B------:R-:W-:Y:S02]  /*0810*/  SHF.L.U64.HI R4, R4, 0x2, R9 ;  /* 0x0000000204047819 */ /* 0x000fe40000010209 */
[C---:B0-----:R-:W-:Y:S02]  /*0820*/  IADD3 R8, P1, PT, R16.reuse, UR10, RZ ;  /* 0x0000000a10087c10 */ /* 0x041fe4000ff3e0ff */
[----:B------:R-:W-:Y:S01]  /*0830*/  IADD3 R14, P0, PT, R16, UR8, RZ ;  /* 0x00000008100e7c10 */ /* 0x000fe2000ff1e0ff */
[----:B---3--:R-:W-:Y:S01]  /*0840*/  IMAD.WIDE.U32 R6, R15, 0x4, R6 ;  /* 0x000000040f067825 */ /* 0x008fe200078e0006 */
[C---:B------:R-:W-:Y:S02]  /*0850*/  IADD3.X R9, PT, PT, R4.reuse, UR11, RZ, P1, !PT ;  /* 0x0000000b04097c10 */ /* 0x040fe40008ffe4ff */
[----:B------:R-:W-:Y:S01]  /*0860*/  IADD3.X R15, PT, PT, R4, UR9, RZ, P0, !PT ;  /* 0x00000009040f7c10 */ /* 0x000fe200087fe4ff */
[----:B----4-:R-:W-:-:S05]  /*0870*/  IMAD.IADD R17, R10, 0x1, R13 ;  /* 0x000000010a117824 */ /* 0x010fca00078e020d */
[----:B------:R0:W-:Y:S04]  /*0880*/  STG.E desc[UR6][R6.64], R17 ;  /* 0x0000001106007986 */ /* 0x0001e8000c101906 */
[----:B------:R-:W3:Y:S04]  /*0890*/  LDG.E R14, desc[UR6][R14.64+0x4] ;  /* 0x000004060e0e7981 */ /* 0x000ee8000c1e1900 */
[----:B------:R-:W3:Y:S01]  /*08a0*/  LDG.E R9, desc[UR6][R8.64+0x4] ;  /* 0x0000040608097981 */ /* 0x000ee2000c1e1900 */
[----:B--2---:R-:W-:-:S04]  /*08b0*/  IADD3 R10, P0, PT, R16, UR4, RZ ;  /* 0x00000004100a7c10 */ /* 0x004fc8000ff1e0ff */
[----:B------:R-:W-:Y:S01]  /*08c0*/  IADD3.X R11, PT, PT, R4, UR5, RZ, P0, !PT ;  /* 0x00000005040b7c10 */ /* 0x000fe200087fe4ff */
[----:B---3--:R-:W-:-:S05]  /*08d0*/  IMAD.IADD R13, R14, 0x1, R9 ;  /* 0x000000010e0d7824 */ /* 0x008fca00078e0209 */
[----:B------:R0:W-:Y:S03]  /*08e0*/  STG.E desc[UR6][R10.64+0x4], R13 ;  /* 0x0000040d0a007986 */ /* 0x0001e6000c101906 */
.L_x_9:
[----:B------:R-:W-:Y:S05]  /*08f0*/  BSYNC.RECONVERGENT B0 ;  /* 0x0000000000007941 */ /* 0x000fea0003800200 */
.L_x_8:
[----:B------:R-:W-:-:S07]  /*0900*/  VIADD R3, R3, 0x2 ;  /* 0x0000000203037836 */ /* 0x000fce0000000000 */
.L_x_7:
[----:B------:R-:W-:Y:S02]  /*0910*/  ISETP.GE.U32.AND P0, PT, R0, R5, PT ;  /* 0x000000050000720c */ /* 0x000fe40003f06070 */
[----:B------:R-:W-:-:S04]  /*0920*/  LOP3.LUT R5, R5, 0x1, RZ, 0xc0, !PT ;  /* 0x0000000105057812 */ /* 0x000fc800078ec0ff */
[----:B------:R-:W-:-:S13]  /*0930*/  ISETP.NE.U32.OR P0, PT, R5, 0x1, P0 ;  /* 0x000000010500780c */ /* 0x000fda0000705470 */
[----:B------:R-:W-:Y:S05]  /*0940*/  @P0 EXIT ;  /* 0x000000000000094d */ /* 0x000fea0003800000 */
[----:B------:R-:W5:Y:S01]  /*0950*/  LDC.64 R4, c[0x0][0x380] ;  /* 0x0000e000ff047b82 */ /* 0x000f620000000a00 */
[----:B---3--:R-:W-:-:S07]  /*0960*/  IADD3 R9, PT, PT, R2, R3, RZ ;  /* 0x0000000302097210 */ /* 0x008fce0007ffe0ff */
[----:B0-2---:R-:W0:Y:S01]  /*0970*/  LDC.64 R6, c[0x0][0x388] ;  /* 0x0000e200ff067b82 */ /* 0x005e220000000a00 */
[----:B-----5:R-:W-:-:S06]  /*0980*/  IMAD.WIDE.U32 R2, R9, 0x4, R4 ;  /* 0x0000000409027825 */ /* 0x020fcc00078e0004 */
[----:B------:R-:W2:Y:S01]  /*0990*/  LDG.E R2, desc[UR6][R2.64] ;  /* 0x0000000602027981 */ /* 0x000ea2000c1e1900 */
[C---:B0-----:R-:W-:Y:S02]  /*09a0*/  IMAD.WIDE.U32 R4, R9.reuse, 0x4, R6 ;  /* 0x0000000409047825 */ /* 0x041fe400078e0006 */
[----:B------:R-:W0:Y:S04]  /*09b0*/  LDC.64 R6, c[0x0][0x390] ;  /* 0x0000e400ff067b82 */ /* 0x000e280000000a00 */
[----:B------:R-:W2:Y:S01]  /*09c0*/  LDG.E R5, desc[UR6][R4.64] ;  /* 0x0000000604057981 */ /* 0x000ea2000c1e1900 */
[----:B0-----:R-:W-:-:S04]  /*09d0*/  IMAD.WIDE.U32 R6, R9, 0x4, R6 ;  /* 0x0000000409067825 */ /* 0x001fc800078e0006 */
[----:B--2---:R-:W-:-:S05]  /*09e0*/  IMAD.IADD R9, R2, 0x1, R5 ;  /* 0x0000000102097824 */ /* 0x004fca00078e0205 */
[----:B------:R-:W-:Y:S01]  /*09f0*/  STG.E desc[UR6][R6.64], R9 ;  /* 0x0000000906007986 */ /* 0x000fe2000c101906 */
[----:B------:R-:W-:Y:S05]  /*0a00*/  EXIT ;  /* 0x000000000000794d */ /* 0x000fea0003800000 */
.L_x_10:
[----:B------:R-:W-:-:S00]  /*0a10*/  BRA `(.L_x_10) ;  /* 0xfffffffc00fc7947 */ /* 0x000fc0000383ffff */
[----:B------:R-:W-:-:S00]  /*0a20*/  NOP ;  /* 0x0000000000007918 */ /* 0x000fc00000000000 */
        /* <DEDUP_REMOVED lines=13> */
.L_x_23:


//--------------------- .text._Z6addRowPiS_S_i    --------------------------
	.section	.text._Z6addRowPiS_S_i,"ax",@progbits
	.align	128
        .global         _Z6addRowPiS_S_i
        .type           _Z6addRowPiS_S_i,@function
        .size           _Z6addRowPiS_S_i,(.L_x_24 - _Z6addRowPiS_S_i)
        .other          _Z6addRowPiS_S_i,@"STO_CUDA_ENTRY STV_DEFAULT"
_Z6addRowPiS_S_i:
.text._Z6addRowPiS_S_i:
[----:B------:R-:W-:Y:S08]  /*0000*/  LDC R1, c[0x0][0x37c] ;  /* 0x0000df00ff017b82 */ /* 0x000ff00000000800 */
[----:B------:R-:W0:Y:S01]  /*0010*/  LDC R11, c[0x0][0x398] ;  /* 0x0000e600ff0b7b82 */ /* 0x000e220000000800 */
[----:B------:R-:W1:Y:S07]  /*0020*/  S2R R3, SR_TID.X ;  /* 0x0000000000037919 */ /* 0x000e6e0000002100 */
[----:B------:R-:W2:Y:S08]  /*0030*/  LDC R0, c[0x0][0x360] ;  /* 0x0000d800ff007b82 */ /* 0x000eb00000000800 */
[----:B------:R-:W3:Y:S01]  /*0040*/  S2UR UR4, SR_CTAID.X ;  /* 0x00000000000479c3 */ /* 0x000ee20000002500 */
[----:B0-----:R-:W-:-:S13]  /*0050*/  ISETP.GE.AND P0, PT, R11, 0x1, PT ;  /* 0x000000010b00780c */ /* 0x001fda0003f06270 */
[----:B-123--:R-:W-:Y:S05]  /*0060*/  @!P0 EXIT ;  /* 0x000000000000894d */ /* 0x00efea0003800000 */
[C---:B------:R-:W-:Y:S01]  /*0070*/  ISETP.GE.U32.AND P0, PT, R11.reuse, 0x8, PT ;  /* 0x000000080b00780c */ /* 0x040fe20003f06070 */
[----:B------:R-:W0:Y:S01]  /*0080*/  LDCU.64 UR6, c[0x0][0x358] ;  /* 0x00006b00ff0677ac */ /* 0x000e220008000a00 */
[----:B------:R-:W-:Y:S01]  /*0090*/  IMAD R0, R0, UR4, R3 ;  /* 0x0000000400007c24 */ /* 0x000fe2000f8e0203 */
[----:B------:R-:W-:Y:S01]  /*00a0*/  LOP3.LUT R16, R11, 0x7, RZ, 0xc0, !PT ;  /* 0x000000070b107812 */ /* 0x000fe200078ec0ff */
[----:B------:R-:W-:-:S09]  /*00b0*/  IMAD.MOV.U32 R3, RZ, RZ, RZ ;  /* 0x000000ffff037224 */ /* 0x000fd200078e00ff */
[----:B------:R-:W-:Y:S05]  /*00c0*/  @!P0 BRA `(.L_x_11) ;  /* 0x0000000000c48947 */ /* 0x000fea0003800000 */
[----:B------:R-:W1:Y:S01]  /*00d0*/  LDC.64 R4, c[0x0][0x390] ;  /* 0x0000e400ff047b82 */ /* 0x000e620000000a00 */
[----:B------:R-:W-:Y:S01]  /*00e0*/  LOP3.LUT R3, R11, 0x7ffffff8, RZ, 0xc0, !PT ;  /* 0x7ffffff80b037812 */ /* 0x000fe200078ec0ff */
[----:B------:R-:W-:Y:S01]  /*00f0*/  IMAD.MOV.U32 R17, RZ, RZ, R0 ;  /* 0x000000ffff117224 */ /* 0x000fe200078e0000 */
[----:B------:R-:W-:Y:S02]  /*0100*/  ISETP.GE.AND P0, PT, R0, R11, PT ;  /* 0x0000000b0000720c */ /* 0x000fe40003f06270 */
[----:B------:R-:W-:-:S03]  /*0110*/  IADD3 R18, PT, PT, -R3, RZ, RZ ;  /* 0x000000ff03127210 */ /* 0x000fc60007ffe1ff */
[----:B------:R-:W2:Y:S08]  /*0120*/  LDC.64 R6, c[0x0][0x380] ;  /* 0x0000e000ff067b82 */ /* 0x000eb00000000a00 */
[----:B------:R-:W3:Y:S02]  /*0130*/  LDC.64 R8, c[0x0][0x388] ;  /* 0x0000e200ff087b82 */ /* 0x000ee40000000a00 */
.L_x_14:
[----:B------:R-:W-:Y:S01]  /*0140*/  VIADD R18, R18, 0x8 ;  /* 0x0000000812127836 */ /* 0x000fe20000000000 */
[----:B------:R-:W-:Y:S04]  /*0150*/  BSSY.RECONVERGENT B0, `(.L_x_12) ;  /* 0x0000026000007945 */ /* 0x000fe80003800200 */
[----:B------:R-:W-:Y:S01]  /*0160*/  ISETP.NE.AND P1, PT, R18, RZ, PT ;  /* 0x000000ff1200720c */ /* 0x000fe20003f25270 */
[----:B----4-:R-:W-:-:S12]  /*0170*/  @P0 BRA `(.L_x_13) ;  /* 0x00000000008c0947 */ /* 0x010fd80003800000 */
[----:B--2---:R-:W-:-:S04]  /*0180*/  IMAD.WIDE R14, R17, 0x4, R6 ;  /* 0x00000004110e7825 */ /* 0x004fc800078e0206 */
[C---:B---3--:R-:W-:Y:S01]  /*0190*/  IMAD.WIDE R12, R17.reuse, 0x4, R8 ;  /* 0x00000004110c7825 */ /* 0x048fe200078e0208 */
[----:B0-----:R-:W2:Y:S04]  /*01a0*/  LDG.E R2, desc[UR6][R14.64] ;  /* 0x000000060e027981 */ /* 0x001ea8000c1e1900 */
[----:B------:R-:W2:Y:S01]  /*01b0*/  LDG.E R19, desc[UR6][R12.64] ;  /* 0x000000060c137981 */ /* 0x000ea2000c1e1900 */
[----:B-1----:R-:W-:Y:S01]  /*01c0*/  IMAD.WIDE R10, R17, 0x4, R4 ;  /* 0x00000004110a7825 */ /* 0x002fe200078e0204 */
[----:B--2---:R-:W-:-:S05]  /*01d0*/  IADD3 R19, PT, PT, R2, R19, RZ ;  /* 0x0000001302137210 */ /* 0x004fca0007ffe0ff */
[----:B------:R0:W-:Y:S04]  /*01e0*/  STG.E desc[UR6][R10.64], R19 ;  /* 0x000000130a007986 */ /* 0x0001e8000c101906 */
[----:B------:R-:W2:Y:S04]  /*01f0*/  LDG.E R2, desc[UR6][R14.64+0x4000] ;  /* 0x004000060e027981 */ /* 0x000ea8000c1e1900 */
[----:B------:R-:W2:Y:S02]  /*0200*/  LDG.E R21, desc[UR6][R12.64+0x4000] ;  /* 0x004000060c157981 */ /* 0x000ea4000c1e1900 */
[----:B--2---:R-:W-:-:S05]  /*0210*/  IMAD.IADD R21, R2, 0x1, R21 ;  /* 0x0000000102157824 */ /* 0x004fca00078e0215 */
[----:B------:R1:W-:Y:S04]  /*0220*/  STG.E desc[UR6][R10.64+0x4000], R21 ;  /* 0x004000150a007986 */ /* 0x0003e8000c101906 */
[----:B------:R-:W2:Y:S04]  /*0230*/  LDG.E R2, desc[UR6][R14.64+0x8000] ;  /* 0x008000060e027981 */ /* 0x000ea8000c1e1900 */
[----:B------:R-:W2:Y:S02]  /*0240*/  LDG.E R23, desc[UR6][R12.64+0x8000] ;  /* 0x008000060c177981 */ /* 0x000ea4000c1e1900 */
[----:B--2---:R-:W-:-:S05]  /*0250*/  IADD3 R23, PT, PT, R2, R23, RZ ;  /* 0x0000001702177210 */ /* 0x004fca0007ffe0ff */
[----:B------:R2:W-:Y:S04]  /*0260*/  STG.E desc[UR6][R10.64+0x8000], R23 ;  /* 0x008000170a007986 */ /* 0x0005e8000c101906 */
[----:B------:R-:W3:Y:S04]  /*0270*/  LDG.E R2, desc[UR6][R14.64+0xc000] ;  /* 0x00c000060e027981 */ /* 0x000ee8000c1e1900 */
[----:B------:R-:W3:Y:S02]  /*0280*/  LDG.E R25, desc[UR6][R12.64+0xc000] ;  /* 0x00c000060c197981 */ /* 0x000ee4000c1e1900 */
[----:B---3--:R-:W-:-:S05]  /*0290*/  IMAD.IADD R25, R2, 0x1, R25 ;  /* 0x0000000102197824 */ /* 0x008fca00078e0219 */
[----:B------:R3:W-:Y:S04]  /*02a0*/  STG.E desc[UR6][R10.64+0xc000], R25 ;  /* 0x00c000190a007986 */ /* 0x0007e8000c101906 */
[----:B------:R-:W4:Y:S04]  /*02b0*/  LDG.E R2, desc[UR6][R14.64+0x10000] ;  /* 0x010000060e027981 */ /* 0x000f28000c1e1900 */
[----:B0-----:R-:W4:Y:S02]  /*02c0*/  LDG.E R19, desc[UR6][R12.64+0x10000] ;  /* 0x010000060c137981 */ /* 0x001f24000c1e1900 */
[----:B----4-:R-:W-:-:S05]  /*02d0*/  IADD3 R19, PT, PT, R2, R19, RZ ;  /* 0x0000001302137210 */ /* 0x010fca0007ffe0ff */
[----:B------:R4:W-:Y:S04]  /*02e0*/  STG.E desc[UR6][R10.64+0x10000], R19 ;  /* 0x010000130a007986 */ /* 0x0009e8000c101906 */
[----:B------:R-:W5:Y:S04]  /*02f0*/  LDG.E R2, desc[UR6][R14.64+0x14000] ;  /* 0x014000060e027981 */ /* 0x000f68000c1e1900 */
[----:B-1----:R-:W5:Y:S02]  /*0300*/  LDG.E R21, desc[UR6][R12.64+0x14000] ;  /* 0x014000060c157981 */ /* 0x002f64000c1e1900 */
[----:B-----5:R-:W-:-:S05]  /*0310*/  IMAD.IADD R21, R2, 0x1, R21 ;  /* 0x0000000102157824 */ /* 0x020fca00078e0215 */
[----:B------:R4:W-:Y:S04]  /*0320*/  STG.E desc[UR6][R10.64+0x14000], R21 ;  /* 0x014000150a007986 */ /* 0x0009e8000c101906 */
[----:B------:R-:W5:Y:S04]  /*0330*/  LDG.E R2, desc[UR6][R14.64+0x18000] ;  /* 0x018000060e027981 */ /* 0x000f68000c1e1900 */
[----:B--2---:R-:W5:Y:S02]  /*0340*/  LDG.E R23, desc[UR6][R12.64+0x18000] ;  /* 0x018000060c177981 */ /* 0x004f64000c1e1900 */
[----:B-----5:R-:W-:-:S05]  /*0350*/  IADD3 R23, PT, PT, R2, R23, RZ ;  /* 0x0000001702177210 */ /* 0x020fca0007ffe0ff */
[----:B------:R4:W-:Y:S04]  /*0360*/  STG.E desc[UR6][R10.64+0x18000], R23 ;  /* 0x018000170a007986 */ /* 0x0009e8000c101906 */
[----:B------:R-:W2:Y:S04]  /*0370*/  LDG.E R2, desc[UR6][R14.64+0x1c000] ;  /* 0x01c000060e027981 */ /* 0x000ea8000c1e1900 */
[----:B---3--:R-:W2:Y:S02]  /*0380*/  LDG.E R25, desc[UR6][R12.64+0x1c000] ;  /* 0x01c000060c197981 */ /* 0x008ea4000c1e1900 */
[----:B--2---:R-:W-:-:S05]  /*0390*/  IMAD.IADD R25, R2, 0x1, R25 ;  /* 0x0000000102197824 */ /* 0x004fca00078e0219 */
[----:B------:R4:W-:Y:S02]  /*03a0*/  STG.E desc[UR6][R10.64+0x1c000], R25 ;  /* 0x01c000190a007986 */ /* 0x0009e4000c101906 */
.L_x_13:
[----:B0-----:R-:W-:Y:S05]  /*03b0*/  BSYNC.RECONVERGENT B0 ;  /* 0x0000000000007941 */ /* 0x001fea0003800200 */
.L_x_12:
[----:B------:R-:W-:Y:S01]  /*03c0*/  IADD3 R17, PT, PT, R17, 0x8000, RZ ;  /* 0x0000800011117810 */ /* 0x000fe20007ffe0ff */
[----:B------:R-:W-:Y:S06]  /*03d0*/  @P1 BRA `(.L_x_14) ;  /* 0xfffffffc00581947 */ /* 0x000fec000383ffff */
.L_x_11:
[----:B------:R-:W-:-:S13]  /*03e0*/  ISETP.NE.AND P0, PT, R16, RZ, PT ;  /* 0x000000ff1000720c */ /* 0x000fda0003f05270 */
[----:B0-----:R-:W-:Y:S05]  /*03f0*/  @!P0 EXIT ;  /* 0x000000000000894d */ /* 0x001fea0003800000 */
[----:B-1----:R-:W0:Y:S01]  /*0400*/  LDC R5, c[0x0][0x398] ;  /* 0x0000e600ff057b82 */ /* 0x002e220000000800 */
[----:B------:R-:W-:Y:S02]  /*0410*/  ISETP.GE.U32.AND P0, PT, R16, 0x4, PT ;  /* 0x000000041000780c */ /* 0x000fe40003f06070 */
[----:B0-----:R-:W-:-:S11]  /*0420*/  LOP3.LUT R4, R5, 0x3, RZ, 0xc0, !PT ;  /* 0x0000000305047812 */ /* 0x001fd600078ec0ff */
[----:B------:R-:W-:Y:S05]  /*0430*/  @!P0 BRA `(.L_x_15) ;  /* 0x0000000000708947 */ /* 0x000fea0003800000 */
[----:B------:R-:W-:Y:S01]  /*0440*/  ISETP.GE.AND P0, PT, R0, R5, PT ;  /* 0x000000050000720c */ /* 0x000fe20003f06270 */
[----:B------:R-:W-:-:S12]  /*0450*/  BSSY.RECONVERGENT B0, `(.L_x_16) ;  /* 0x0000019000007945 */ /* 0x000fd80003800200 */
[----:B------:R-:W-:Y:S05]  /*0460*/  @P0 BRA `(.L_x_17) ;  /* 0x00000000005c0947 */ /* 0x000fea0003800000 */
[----:B--2---:R-:W0:Y:S01]  /*0470*/  LDC.64 R6, c[0x0][0x380] ;  /* 0x0000e000ff067b82 */ /* 0x004e220000000a00 */
[----:B------:R-:W-:-:S07]  /*0480*/  IMAD R13, R3, 0x1000, R0 ;  /* 0x00001000030d7824 */ /* 0x000fce00078e0200 */
[----:B---3--:R-:W1:Y:S08]  /*0490*/  LDC.64 R8, c[0x0][0x388] ;  /* 0x0000e200ff087b82 */ /* 0x008e700000000a00 */
[----:B----4-:R-:W2:Y:S01]  /*04a0*/  LDC.64 R10, c[0x0][0x390] ;  /* 0x0000e400ff0a7b82 */ /* 0x010ea20000000a00 */
[----:B0-----:R-:W-:-:S05]  /*04b0*/  IMAD.WIDE R6, R13, 0x4, R6 ;  /* 0x000000040d067825 */ /* 0x001fca00078e0206 */
[----:B------:R-:W3:Y:S01]  /*04c0*/  LDG.E R2, desc[UR6][R6.64] ;  /* 0x0000000606027981 */ /* 0x000ee2000c1e1900 */
[----:B-1----:R-:W-:-:S05]  /*04d0*/  IMAD.WIDE R8, R13, 0x4, R8 ;  /* 0x000000040d087825 */ /* 0x002fca00078e0208 */
[----:B------:R-:W3:Y:S01]  /*04e0*/  LDG.E R15, desc[UR6][R8.64] ;  /* 0x00000006080f7981 */ /* 0x000ee2000c1e1900 */
[----:B--2---:R-:W-:Y:S01]  /*04f0*/  IMAD.WIDE R10, R13, 0x4, R10 ;  /* 0x000000040d0a7825 */ /* 0x004fe200078e020a */
[----:B---3--:R-:W-:-:S05]  /*0500*/  IADD3 R15, PT, PT, R2, R15, RZ ;  /* 0x0000000f020f7210 */ /* 0x008fca0007ffe0ff */
        /* <DEDUP_REMOVED lines=9> */
[----:B------:R-:W2:Y:S04]  /*05a0*/  LDG.E R2, desc[UR6][R6.64+0xc000] ;  /* 0x00c0000606027981 */ /* 0x000ea8000c1e1900 */
[----:B------:R-:W2:Y:S02]  /*05b0*/  LDG.E R19, desc[UR6][R8.64+0xc000] ;  /* 0x00c0000608137981 */ /* 0x000ea4000c1e1900 */
[----:B--2---:R-:W-:-:S05]  /*05c0*/  IMAD.IADD R19, R2, 0x1, R19 ;  /* 0x0000000102137824 */ /* 0x004fca00078e0213 */
[----:B------:R0:W-:Y:S02]  /*05d0*/  STG.E desc[UR6][R10.64+0xc000], R19 ;  /* 0x00c000130a007986 */ /* 0x0001e4000c101906 */
.L_x_17:
[----:B------:R-:W-:Y:S05]  /*05e0*/  BSYNC.RECONVERGENT B0 ;  /* 0x0000000000007941 */ /* 0x000fea0003800200 */
.L_x_16:
[----:B------:R-:W-:-:S07]  /*05f0*/  IADD3 R3, PT, PT, R3, 0x4, RZ ;  /* 0x0000000403037810 */ /* 0x000fce0007ffe0ff */
.L_x_15:
[----:B------:R-:W-:-:S13]  /*0600*/  ISETP.NE.AND P0, PT, R4, RZ, PT ;  /* 0x000000ff0400720c */ /* 0x000fda0003f05270 */
[----:B------:R-:W-:Y:S05]  /*0610*/  @!P0 EXIT ;  /* 0x000000000000894d */ /* 0x000fea0003800000 */
[----:B------:R-:W-:-:S13]  /*0620*/  ISETP.NE.AND P0, PT, R4, 0x1, PT ;  /* 0x000000010400780c */ /* 0x000fda0003f05270 */
[----:B------:R-:W-:Y:S05]  /*0630*/  @!P0 BRA `(.L_x_18) ;  /* 0x0000000000508947 */ /* 0x000fea0003800000 */
[----:B------:R-:W-:Y:S01]  /*0640*/  ISETP.GE.AND P0, PT, R0, R5, PT ;  /* 0x000000050000720c */ /* 0x000fe20003f06270 */
[----:B------:R-:W-:-:S12]  /*0650*/  BSSY.RECONVERGENT B0, `(.L_x_19) ;  /* 0x0000011000007945 */ /* 0x000fd80003800200 */
[----:B------:R-:W-:Y:S05]  /*0660*/  @P0 BRA `(.L_x_20) ;  /* 0x00000000003c0947 */ /* 0x000fea0003800000 */
[----:B--2---:R-:W1:Y:S01]  /*0670*/  LDC.64 R6, c[0x0][0x380] ;  /* 0x0000e000ff067b82 */ /* 0x004e620000000a00 */
[----:B0-----:R-:W-:-:S07]  /*0680*/  IMAD R15, R3, 0x1000, R0 ;  /* 0x00001000030f7824 */ /* 0x001fce00078e0200 */
[----:B---3--:R-:W0:Y:S08]  /*0690*/  LDC.64 R8, c[0x0][0x388] ;  /* 0x0000e200ff087b82 */ /* 0x008e300000000a00 */
[----:B----4-:R-:W2:Y:S01]  /*06a0*/  LDC.64 R10, c[0x0][0x390] ;  /* 0x0000e400ff0a7b82 */ /* 0x010ea20000000a00 */
[----:B-1----:R-:W-:-:S05]  /*06b0*/  IMAD.WIDE R6, R15, 0x4, R6 ;  /* 0x000000040f067825 */ /* 0x002fca00078e0206 */
[----:B------:R-:W3:Y:S01]  /*06c0*/  LDG.E R2, desc[UR6][R6.64] ;  /* 0x0000000606027981 */ /* 0x000ee2000c1e1900 */
[----:B0-----:R-:W-:-:S05]  /*06d0*/  IMAD.WIDE R8, R15, 0x4, R8 ;  /* 0x000000040f087825 */ /* 0x001fca00078e0208 */
[----:B------:R-:W3:Y:S01]  /*06e0*/  LDG.E R13, desc[UR6][R8.64] ;  /* 0x00000006080d7981 */ /* 0x000ee2000c1e1900 */
[----:B--2---:R-:W-:Y:S01]  /*06f0*/  IMAD.WIDE R10, R15, 0x4, R10 ;  /* 0x000000040f0a7825 */ /* 0x004fe200078e020a */
[----:B---3--:R-:W-:-:S05]  /*0700*/  IADD3 R13, PT, PT, R2, R13, RZ ;  /* 0x0000000d020d7210 */ /* 0x008fca0007ffe0ff */
[----:B------:R1:W-:Y:S04]  /*0710*/  STG.E desc[UR6][R10.64], R13 ;  /* 0x0000000d0a007986 */ /* 0x0003e8000c101906 */
[----:B------:R-:W2:Y:S04]  /*0720*/  LDG.E R2, desc[UR6][R6.64+0x4000] ;  /* 0x0040000606027981 */ /* 0x000ea8000c1e1900 */
[----:B------:R-:W2:Y:S02]  /*0730*/  LDG.E R15, desc[UR6][R8.64+0x4000] ;  /* 0x00400006080f7981 */ /* 0x000ea4000c1e1900 */
[----:B--2---:R-:W-:-:S05]  /*0740*/  IMAD.IADD R15, R2, 0x1, R15 ;  /* 0x00000001020f7824 */ /* 0x004fca00078e020f */
[----:B------:R1:W-:Y:S02]  /*0750*/  STG.E desc[UR6][R10.64+0x4000], R15 ;  /* 0x0040000f0a007986 */ /* 0x0003e4000c101906 */
.L_x_20:
[----:B------:R-:W-:Y:S05]  /*0760*/  BSYNC.RECONVERGENT B0 ;  /* 0x0000000000007941 */ /* 0x000fea0003800200 */
.L_x_19:
[----:B------:R-:W-:-:S07]  /*0770*/  IADD3 R3, PT, PT, R3, 0x2, RZ ;  /* 0x0000000203037810 */ /* 0x000fce0007ffe0ff */
.L_x_18:
[----:B------:R-:W-:Y:S02]  /*0780*/  ISETP.GE.AND P0, PT, R0, R5, PT ;  /* 0x000000050000720c */ /* 0x000fe40003f06270 */
[----:B------:R-:W-:-:S04]  /*0790*/  LOP3.LUT R5, R5, 0x1, RZ, 0xc0, !PT ;  /* 0x0000000105057812 */ /* 0x000fc800078ec0ff */
[----:B------:R-:W-:-:S13]  /*07a0*/  ISETP.NE.U32.OR P0, PT, R5, 0x1, P0 ;  /* 0x000000010500780c */ /* 0x000fda0000705470 */
[----:B------:R-:W-:Y:S05]  /*07b0*/  @P0 EXIT ;  /* 0x000000000000094d */ /* 0x000fea0003800000 */
[----:B------:R-:W5:Y:S01]  /*07c0*/  LDC.64 R4, c[0x0][0x380] ;  /* 0x0000e000ff047b82 */ /* 0x000f620000000a00 */
[----:B---3--:R-:W-:-:S07]  /*07d0*/  IMAD R9, R3, 0x1000, R0 ;  /* 0x0000100003097824 */ /* 0x008fce00078e0200 */
[----:B--2---:R-:W2:Y:S01]  /*07e0*/  LDC.64 R6, c[0x0][0x388] ;  /* 0x0000e200ff067b82 */ /* 0x004ea20000000a00 */
[----:B-----5:R-:W-:-:S06]  /*07f0*/  IMAD.WIDE R2, R9, 0x4, R4 ;  /* 0x0000000409027825 */ /* 0x020fcc00078e0204 */
[----:B------:R-:W3:Y:S01]  /*0800*/  LDG.E R2, desc[UR6][R2.64] ;  /* 0x0000000602027981 */ /* 0x000ee2000c1e1900 */
[C---:B--2---:R-:W-:Y:S02]  /*0810*/  IMAD.WIDE R4, R9.reuse, 0x4, R6 ;  /* 0x0000000409047825 */ /* 0x044fe400078e0206 */
[----:B------:R-:W2:Y:S04]  /*0820*/  LDC.64 R6, c[0x0][0x390] ;  /* 0x0000e400ff067b82 */ /* 0x000ea80000000a00 */
[----:B------:R-:W3:Y:S01]  /*0830*/  LDG.E R5, desc[UR6][R4.64] ;  /* 0x0000000604057981 */ /* 0x000ee2000c1e1900 */
[----:B--2---:R-:W-:Y:S01]  /*0840*/  IMAD.WIDE R6, R9, 0x4, R6 ;  /* 0x0000000409067825 */ /* 0x004fe200078e0206 */
[----:B---3--:R-:W-:-:S05]  /*0850*/  IADD3 R9, PT, PT, R2, R5, RZ ;  /* 0x0000000502097210 */ /* 0x008fca0007ffe0ff */
[----:B------:R-:W-:Y:S01]  /*0860*/  STG.E desc[UR6][R6.64], R9 ;  /* 0x0000000906007986 */ /* 0x000fe2000c101906 */
[----:B------:R-:W-:Y:S05]  /*0870*/  EXIT ;  /* 0x000000000000794d */ /* 0x000fea0003800000 */
.L_x_21:
        /* <DEDUP_REMOVED lines=16> */
.L_x_24:


//--------------------- .text._Z10addElementPiS_S_i --------------------------
	.section	.text._Z10addElementPiS_S_i,"ax",@progbits
	.align	128
        .global         _Z10addElementPiS_S_i
        .type           _Z10addElementPiS_S_i,@function
        .size           _Z10addElementPiS_S_i,(.L_x_25 - _Z10addElementPiS_S_i)
        .other          _Z10addElementPiS_S_i,@"STO_CUDA_ENTRY STV_DEFAULT"
_Z10addElementPiS_S_i:
.text._Z10addElementPiS_S_i:
[----:B------:R-:W-:Y:S01]  /*0000*/  LDC R1, c[0x0][0x37c] ;  /* 0x0000df00ff017b82 */ /* 0x000fe20000000800 */
[----:B------:R-:W0:Y:S07]  /*0010*/  S2R R3, SR_TID.X ;  /* 0x0000000000037919 */ /* 0x000e2e0000002100 */
[----:B------:R-:W0:Y:S01]  /*0020*/  LDC R0, c[0x0][0x360] ;  /* 0x0000d800ff007b82 */ /* 0x000e220000000800 */
[----:B------:R-:W1:Y:S01]  /*0030*/  LDCU UR6, c[0x0][0x398] ;  /* 0x00007300ff0677ac */ /* 0x000e620008000800 */
[----:B------:R-:W2:Y:S06]  /*0040*/  S2R R2, SR_TID.Y ;  /* 0x0000000000027919 */ /* 0x000eac0000002200 */
[----:B------:R-:W0:Y:S08]  /*0050*/  S2UR UR4, SR_CTAID.X ;  /* 0x00000000000479c3 */ /* 0x000e300000002500 */
[----:B------:R-:W2:Y:S08]  /*0060*/  S2UR UR5, SR_CTAID.Y ;  /* 0x00000000000579c3 */ /* 0x000eb00000002600 */
[----:B------:R-:W2:Y:S01]  /*0070*/  LDC R7, c[0x0][0x364] ;  /* 0x0000d900ff077b82 */ /* 0x000ea20000000800 */
[----:B0-----:R-:W-:-:S02]  /*0080*/  IMAD R0, R0, UR4, R3 ;  /* 0x0000000400007c24 */ /* 0x001fc4000f8e0203 */
[----:B--2---:R-:W-:-:S05]  /*0090*/  IMAD R7, R7, UR5, R2 ;  /* 0x0000000507077c24 */ /* 0x004fca000f8e0202 */
[----:B------:R-:W-:-:S04]  /*00a0*/  VIMNMX R2, PT, PT, R0, R7, !PT ;  /* 0x0000000700027248 */ /* 0x000fc80007fe0100 */
[----:B-1----:R-:W-:-:S13]  /*00b0*/  ISETP.GE.AND P0, PT, R2, UR6, PT ;  /* 0x0000000602007c0c */ /* 0x002fda000bf06270 */
[----:B------:R-:W-:Y:S05]  /*00c0*/  @P0 EXIT ;  /* 0x000000000000094d */ /* 0x000fea0003800000 */
[----:B------:R-:W0:Y:S01]  /*00d0*/  LDC.64 R2, c[0x0][0x380] ;  /* 0x0000e000ff027b82 */ /* 0x000e220000000a00 */
[----:B------:R-:W1:Y:S01]  /*00e0*/  LDCU.64 UR4, c[0x0][0x358] ;  /* 0x00006b00ff0477ac */ /* 0x000e620008000a00 */
[----:B------:R-:W-:-:S06]  /*00f0*/  LEA R9, R7, R0, 0xc ;  /* 0x0000000007097211 */ /* 0x000fcc00078e60ff */
[----:B------:R-:W2:Y:S08]  /*0100*/  LDC.64 R4, c[0x0][0x388] ;  /* 0x0000e200ff047b82 */ /* 0x000eb00000000a00 */
[----:B------:R-:W3:Y:S01]  /*0110*/  LDC.64 R6, c[0x0][0x390] ;  /* 0x0000e400ff067b82 */ /* 0x000ee20000000a00 */
[----:B0-----:R-:W-:-:S06]  /*0120*/  IMAD.WIDE R2, R9, 0x4, R2 ;  /* 0x0000000409027825 */ /* 0x001fcc00078e0202 */
[----:B-1----:R-:W4:Y:S01]  /*0130*/  LDG.E R2, desc[UR4][R2.64] ;  /* 0x0000000402027981 */ /* 0x002f22000c1e1900 */
[----:B--2---:R-:W-:-:S06]  /*0140*/  IMAD.WIDE R4, R9, 0x4, R4 ;  /* 0x0000000409047825 */ /* 0x004fcc00078e0204 */
[----:B------:R-:W4:Y:S01]  /*0150*/  LDG.E R5, desc[UR4][R4.64] ;  /* 0x0000000404057981 */ /* 0x000f22000c1e1900 */
[----:B---3--:R-:W-:Y:S01]  /*0160*/  IMAD.WIDE R6, R9, 0x4, R6 ;  /* 0x0000000409067825 */ /* 0x008fe200078e0206 */
[----:B----4-:R-:W-:-:S05]  /*0170*/  IADD3 R9, PT, PT, R2, R5, RZ ;  /* 0x0000000502097210 */ /* 0x010fca0007ffe0ff */
[----:B------:R-:W-:Y:S01]  /*0180*/  STG.E desc[UR4][R6.64], R9 ;  /* 0x0000000906007986 */ /* 0x000fe2000c101904 */
[----:B------:R-:W-:Y:S05]  /*0190*/  EXIT ;  /* 0x000000000000794d */ /* 0x000fea0003800000 */
.L_x_22:
        /* <DEDUP_REMOVED lines=14> */
.L_x_25:


//--------------------- .nv.shared.reserved.0     --------------------------
	.section	.nv.shared.reserved.0,"aw",@nobits
	.weak		__nv_reservedSMEM_offset_0_alias
	.size		__nv_reservedSMEM_offset_0_alias, 0, 64
	.other		__nv_reservedSMEM_offset_0_alias,@"STO_CUDA_RESERVED_SHARED STV_DEFAULT"
__nv_reservedSMEM_offset_0_alias:
	.zero		0
	.zero		64


//--------------------- .nv.constant0._Z6addColPiS_S_i --------------------------
	.section	.nv.constant0._Z6addColPiS_S_i,"a",@progbits
	.sectionflags	@""
	.align	4
.nv.constant0._Z6addColPiS_S_i:
	.zero		924


//--------------------- .nv.constant0._Z6addRowPiS_S_i --------------------------
	.section	.nv.constant0._Z6addRowPiS_S_i,"a",@progbits
	.sectionflags	@""
	.align	4
.nv.constant0._Z6addRowPiS_S_i:
	.zero		924


//--------------------- .nv.constant0._Z10addElementPiS_S_i --------------------------
	.section	.nv.constant0._Z10addElementPiS_S_i,"a",@progbits
	.sectionflags	@""
	.align	4
.nv.constant0._Z10addElementPiS_S_i:
	.zero		924


//--------------------- SYMBOLS --------------------------

	.type		.nv.reservedSmem.offset0,@object
	.size		.nv.reservedSmem.offset0,0x4
